//
// Generated by NVIDIA NVVM Compiler
//
// Compiler Build ID: CL-36424714
// Cuda compilation tools, release 13.0, V13.0.88
// Based on NVVM 20.0.0
//

.version 9.0
.target sm_100
.address_size 64

	// .globl	_Z28euclidean_strategy6_templateILi32EEvPKfS1_Pfiii
.extern .shared .align 16 .b8 s[];

.visible .entry _Z28euclidean_strategy6_templateILi32EEvPKfS1_Pfiii(
	.param .u64 .ptr .align 1 _Z28euclidean_strategy6_templateILi32EEvPKfS1_Pfiii_param_0,
	.param .u64 .ptr .align 1 _Z28euclidean_strategy6_templateILi32EEvPKfS1_Pfiii_param_1,
	.param .u64 .ptr .align 1 _Z28euclidean_strategy6_templateILi32EEvPKfS1_Pfiii_param_2,
	.param .u32 _Z28euclidean_strategy6_templateILi32EEvPKfS1_Pfiii_param_3,
	.param .u32 _Z28euclidean_strategy6_templateILi32EEvPKfS1_Pfiii_param_4,
	.param .u32 _Z28euclidean_strategy6_templateILi32EEvPKfS1_Pfiii_param_5
)
{
	.reg .pred 	%p<21>;
	.reg .b32 	%r<81>;
	.reg .b32 	%f<169>;
	.reg .b64 	%rd<39>;

	ld.param.u64 	%rd11, [_Z28euclidean_strategy6_templateILi32EEvPKfS1_Pfiii_param_0];
	ld.param.u64 	%rd12, [_Z28euclidean_strategy6_templateILi32EEvPKfS1_Pfiii_param_1];
	ld.param.u64 	%rd10, [_Z28euclidean_strategy6_templateILi32EEvPKfS1_Pfiii_param_2];
	ld.param.u32 	%r36, [_Z28euclidean_strategy6_templateILi32EEvPKfS1_Pfiii_param_3];
	ld.param.u32 	%r37, [_Z28euclidean_strategy6_templateILi32EEvPKfS1_Pfiii_param_4];
	ld.param.u32 	%r38, [_Z28euclidean_strategy6_templateILi32EEvPKfS1_Pfiii_param_5];
	cvta.to.global.u64 	%rd1, %rd12;
	cvta.to.global.u64 	%rd2, %rd11;
	mov.u32 	%r1, %ctaid.x;
	setp.ge.s32 	%p1, %r1, %r37;
	@%p1 bra 	$L__BB0_28;
	mul.lo.s32 	%r39, %r38, %r1;
	cvt.s64.s32 	%rd3, %r39;
	mov.u32 	%r2, %tid.x;
	setp.ge.s32 	%p2, %r2, %r38;
	@%p2 bra 	$L__BB0_8;
	not.b32 	%r40, %r2;
	add.s32 	%r3, %r38, %r40;
	and.b32  	%r41, %r3, 96;
	setp.eq.s32 	%p3, %r41, 96;
	mov.u32 	%r72, %r2;
	@%p3 bra 	$L__BB0_5;
	shr.u32 	%r43, %r3, 5;
	add.s32 	%r44, %r43, 1;
	and.b32  	%r4, %r44, 3;
	mov.b32 	%r71, 0;
	mov.u32 	%r46, s;
	mov.u32 	%r72, %r2;
$L__BB0_4:
	.pragma "nounroll";
	cvt.u64.u32 	%rd13, %r72;
	add.s64 	%rd14, %rd13, %rd3;
	shl.b64 	%rd15, %rd14, 2;
	add.s64 	%rd16, %rd1, %rd15;
	ld.global.nc.f32 	%f15, [%rd16];
	shl.b32 	%r45, %r72, 2;
	add.s32 	%r47, %r46, %r45;
	st.shared.f32 	[%r47], %f15;
	add.s32 	%r72, %r72, 32;
	add.s32 	%r71, %r71, 1;
	setp.ne.s32 	%p4, %r71, %r4;
	@%p4 bra 	$L__BB0_4;
$L__BB0_5:
	setp.lt.u32 	%p5, %r3, 96;
	@%p5 bra 	$L__BB0_8;
	mov.u32 	%r49, s;
$L__BB0_7:
	cvt.u64.u32 	%rd17, %r72;
	add.s64 	%rd18, %rd17, %rd3;
	shl.b64 	%rd19, %rd18, 2;
	add.s64 	%rd20, %rd1, %rd19;
	ld.global.nc.f32 	%f16, [%rd20];
	shl.b32 	%r48, %r72, 2;
	add.s32 	%r50, %r49, %r48;
	st.shared.f32 	[%r50], %f16;
	ld.global.nc.f32 	%f17, [%rd20+128];
	st.shared.f32 	[%r50+128], %f17;
	ld.global.nc.f32 	%f18, [%rd20+256];
	st.shared.f32 	[%r50+256], %f18;
	ld.global.nc.f32 	%f19, [%rd20+384];
	st.shared.f32 	[%r50+384], %f19;
	add.s32 	%r72, %r72, 128;
	setp.lt.s32 	%p6, %r72, %r38;
	@%p6 bra 	$L__BB0_7;
$L__BB0_8:
	bar.sync 	0;
	setp.lt.s32 	%p7, %r36, 1;
	@%p7 bra 	$L__BB0_28;
	shl.b32 	%r52, %r38, 2;
	mov.u32 	%r53, s;
	add.s32 	%r12, %r53, %r52;
	shl.b32 	%r54, %r2, 2;
	add.s32 	%r13, %r12, %r54;
	not.b32 	%r55, %r2;
	add.s32 	%r14, %r38, %r55;
	shr.u32 	%r56, %r14, 5;
	add.s32 	%r57, %r56, 1;
	and.b32  	%r15, %r57, 15;
	add.s32 	%r16, %r15, -1;
	and.b32  	%r17, %r57, 7;
	add.s32 	%r18, %r17, -1;
	and.b32  	%r19, %r57, 3;
	and.b32  	%r58, %r57, 268435440;
	neg.s32 	%r20, %r58;
	add.s32 	%r59, %r54, %r53;
	add.s32 	%r21, %r59, 1024;
	cvta.to.global.u64 	%rd4, %rd10;
	mov.b32 	%r74, 0;
	cvt.u64.u32 	%rd21, %r2;
$L__BB0_10:
	setp.ge.s32 	%p8, %r2, %r38;
	mul.lo.s32 	%r60, %r74, %r38;
	cvt.s64.s32 	%rd5, %r60;
	mov.f32 	%f168, 0f00000000;
	@%p8 bra 	$L__BB0_24;
	setp.lt.u32 	%p9, %r14, 480;
	mov.f32 	%f168, 0f00000000;
	mov.u32 	%r78, %r2;
	@%p9 bra 	$L__BB0_14;
	add.s64 	%rd22, %rd21, %rd5;
	shl.b64 	%rd23, %rd22, 2;
	add.s64 	%rd24, %rd2, %rd23;
	add.s64 	%rd38, %rd24, 1024;
	mov.f32 	%f168, 0f00000000;
	mov.u32 	%r75, %r21;
	mov.u32 	%r76, %r20;
	mov.u32 	%r78, %r2;
$L__BB0_13:
	.pragma "nounroll";
	ld.global.nc.f32 	%f24, [%rd38+-1024];
	ld.shared.f32 	%f25, [%r75+-1024];
	sub.f32 	%f26, %f24, %f25;
	fma.rn.f32 	%f27, %f26, %f26, %f168;
	ld.global.nc.f32 	%f28, [%rd38+-896];
	ld.shared.f32 	%f29, [%r75+-896];
	sub.f32 	%f30, %f28, %f29;
	fma.rn.f32 	%f31, %f30, %f30, %f27;
	ld.global.nc.f32 	%f32, [%rd38+-768];
	ld.shared.f32 	%f33, [%r75+-768];
	sub.f32 	%f34, %f32, %f33;
	fma.rn.f32 	%f35, %f34, %f34, %f31;
	ld.global.nc.f32 	%f36, [%rd38+-640];
	ld.shared.f32 	%f37, [%r75+-640];
	sub.f32 	%f38, %f36, %f37;
	fma.rn.f32 	%f39, %f38, %f38, %f35;
	ld.global.nc.f32 	%f40, [%rd38+-512];
	ld.shared.f32 	%f41, [%r75+-512];
	sub.f32 	%f42, %f40, %f41;
	fma.rn.f32 	%f43, %f42, %f42, %f39;
	ld.global.nc.f32 	%f44, [%rd38+-384];
	ld.shared.f32 	%f45, [%r75+-384];
	sub.f32 	%f46, %f44, %f45;
	fma.rn.f32 	%f47, %f46, %f46, %f43;
	ld.global.nc.f32 	%f48, [%rd38+-256];
	ld.shared.f32 	%f49, [%r75+-256];
	sub.f32 	%f50, %f48, %f49;
	fma.rn.f32 	%f51, %f50, %f50, %f47;
	ld.global.nc.f32 	%f52, [%rd38+-128];
	ld.shared.f32 	%f53, [%r75+-128];
	sub.f32 	%f54, %f52, %f53;
	fma.rn.f32 	%f55, %f54, %f54, %f51;
	ld.global.nc.f32 	%f56, [%rd38];
	ld.shared.f32 	%f57, [%r75];
	sub.f32 	%f58, %f56, %f57;
	fma.rn.f32 	%f59, %f58, %f58, %f55;
	ld.global.nc.f32 	%f60, [%rd38+128];
	ld.shared.f32 	%f61, [%r75+128];
	sub.f32 	%f62, %f60, %f61;
	fma.rn.f32 	%f63, %f62, %f62, %f59;
	ld.global.nc.f32 	%f64, [%rd38+256];
	ld.shared.f32 	%f65, [%r75+256];
	sub.f32 	%f66, %f64, %f65;
	fma.rn.f32 	%f67, %f66, %f66, %f63;
	ld.global.nc.f32 	%f68, [%rd38+384];
	ld.shared.f32 	%f69, [%r75+384];
	sub.f32 	%f70, %f68, %f69;
	fma.rn.f32 	%f71, %f70, %f70, %f67;
	ld.global.nc.f32 	%f72, [%rd38+512];
	ld.shared.f32 	%f73, [%r75+512];
	sub.f32 	%f74, %f72, %f73;
	fma.rn.f32 	%f75, %f74, %f74, %f71;
	ld.global.nc.f32 	%f76, [%rd38+640];
	ld.shared.f32 	%f77, [%r75+640];
	sub.f32 	%f78, %f76, %f77;
	fma.rn.f32 	%f79, %f78, %f78, %f75;
	ld.global.nc.f32 	%f80, [%rd38+768];
	ld.shared.f32 	%f81, [%r75+768];
	sub.f32 	%f82, %f80, %f81;
	fma.rn.f32 	%f83, %f82, %f82, %f79;
	ld.global.nc.f32 	%f84, [%rd38+896];
	ld.shared.f32 	%f85, [%r75+896];
	sub.f32 	%f86, %f84, %f85;
	fma.rn.f32 	%f168, %f86, %f86, %f83;
	add.s32 	%r78, %r78, 512;
	add.s32 	%r76, %r76, 16;
	add.s64 	%rd38, %rd38, 2048;
	add.s32 	%r75, %r75, 2048;
	setp.ne.s32 	%p10, %r76, 0;
	@%p10 bra 	$L__BB0_13;
$L__BB0_14:
	setp.eq.s32 	%p11, %r15, 0;
	@%p11 bra 	$L__BB0_24;
	setp.lt.u32 	%p12, %r16, 7;
	@%p12 bra 	$L__BB0_17;
	cvt.u64.u32 	%rd25, %r78;
	add.s64 	%rd26, %rd25, %rd5;
	shl.b64 	%rd27, %rd26, 2;
	add.s64 	%rd28, %rd2, %rd27;
	ld.global.nc.f32 	%f88, [%rd28];
	shl.b32 	%r61, %r78, 2;
	mov.u32 	%r62, s;
	add.s32 	%r63, %r62, %r61;
	ld.shared.f32 	%f89, [%r63];
	sub.f32 	%f90, %f88, %f89;
	fma.rn.f32 	%f91, %f90, %f90, %f168;
	ld.global.nc.f32 	%f92, [%rd28+128];
	ld.shared.f32 	%f93, [%r63+128];
	sub.f32 	%f94, %f92, %f93;
	fma.rn.f32 	%f95, %f94, %f94, %f91;
	ld.global.nc.f32 	%f96, [%rd28+256];
	ld.shared.f32 	%f97, [%r63+256];
	sub.f32 	%f98, %f96, %f97;
	fma.rn.f32 	%f99, %f98, %f98, %f95;
	ld.global.nc.f32 	%f100, [%rd28+384];
	ld.shared.f32 	%f101, [%r63+384];
	sub.f32 	%f102, %f100, %f101;
	fma.rn.f32 	%f103, %f102, %f102, %f99;
	ld.global.nc.f32 	%f104, [%rd28+512];
	ld.shared.f32 	%f105, [%r63+512];
	sub.f32 	%f106, %f104, %f105;
	fma.rn.f32 	%f107, %f106, %f106, %f103;
	ld.global.nc.f32 	%f108, [%rd28+640];
	ld.shared.f32 	%f109, [%r63+640];
	sub.f32 	%f110, %f108, %f109;
	fma.rn.f32 	%f111, %f110, %f110, %f107;
	ld.global.nc.f32 	%f112, [%rd28+768];
	ld.shared.f32 	%f113, [%r63+768];
	sub.f32 	%f114, %f112, %f113;
	fma.rn.f32 	%f115, %f114, %f114, %f111;
	ld.global.nc.f32 	%f116, [%rd28+896];
	ld.shared.f32 	%f117, [%r63+896];
	sub.f32 	%f118, %f116, %f117;
	fma.rn.f32 	%f168, %f118, %f118, %f115;
	add.s32 	%r78, %r78, 256;
$L__BB0_17:
	setp.eq.s32 	%p13, %r17, 0;
	@%p13 bra 	$L__BB0_24;
	setp.lt.u32 	%p14, %r18, 3;
	@%p14 bra 	$L__BB0_20;
	cvt.u64.u32 	%rd29, %r78;
	add.s64 	%rd30, %rd29, %rd5;
	shl.b64 	%rd31, %rd30, 2;
	add.s64 	%rd32, %rd2, %rd31;
	ld.global.nc.f32 	%f120, [%rd32];
	shl.b32 	%r64, %r78, 2;
	mov.u32 	%r65, s;
	add.s32 	%r66, %r65, %r64;
	ld.shared.f32 	%f121, [%r66];
	sub.f32 	%f122, %f120, %f121;
	fma.rn.f32 	%f123, %f122, %f122, %f168;
	ld.global.nc.f32 	%f124, [%rd32+128];
	ld.shared.f32 	%f125, [%r66+128];
	sub.f32 	%f126, %f124, %f125;
	fma.rn.f32 	%f127, %f126, %f126, %f123;
	ld.global.nc.f32 	%f128, [%rd32+256];
	ld.shared.f32 	%f129, [%r66+256];
	sub.f32 	%f130, %f128, %f129;
	fma.rn.f32 	%f131, %f130, %f130, %f127;
	ld.global.nc.f32 	%f132, [%rd32+384];
	ld.shared.f32 	%f133, [%r66+384];
	sub.f32 	%f134, %f132, %f133;
	fma.rn.f32 	%f168, %f134, %f134, %f131;
	add.s32 	%r78, %r78, 128;
$L__BB0_20:
	setp.eq.s32 	%p15, %r19, 0;
	@%p15 bra 	$L__BB0_24;
	setp.eq.s32 	%p16, %r19, 1;
	cvt.u64.u32 	%rd33, %r78;
	add.s64 	%rd34, %rd33, %rd5;
	shl.b64 	%rd35, %rd34, 2;
	add.s64 	%rd9, %rd2, %rd35;
	ld.global.nc.f32 	%f135, [%rd9];
	shl.b32 	%r67, %r78, 2;
	mov.u32 	%r68, s;
	add.s32 	%r34, %r68, %r67;
	ld.shared.f32 	%f136, [%r34];
	sub.f32 	%f137, %f135, %f136;
	fma.rn.f32 	%f168, %f137, %f137, %f168;
	@%p16 bra 	$L__BB0_24;
	setp.eq.s32 	%p17, %r19, 2;
	ld.global.nc.f32 	%f138, [%rd9+128];
	ld.shared.f32 	%f139, [%r34+128];
	sub.f32 	%f140, %f138, %f139;
	fma.rn.f32 	%f168, %f140, %f140, %f168;
	@%p17 bra 	$L__BB0_24;
	ld.global.nc.f32 	%f141, [%rd9+256];
	ld.shared.f32 	%f142, [%r34+256];
	sub.f32 	%f143, %f141, %f142;
	fma.rn.f32 	%f168, %f143, %f143, %f168;
$L__BB0_24:
	setp.gt.u32 	%p18, %r2, 31;
	st.shared.f32 	[%r13], %f168;
	bar.sync 	0;
	@%p18 bra 	$L__BB0_27;
	setp.ne.s32 	%p19, %r2, 0;
	ld.volatile.shared.f32 	%f144, [%r13+64];
	ld.volatile.shared.f32 	%f145, [%r13];
	add.f32 	%f146, %f144, %f145;
	st.volatile.shared.f32 	[%r13], %f146;
	ld.volatile.shared.f32 	%f147, [%r13+32];
	ld.volatile.shared.f32 	%f148, [%r13];
	add.f32 	%f149, %f147, %f148;
	st.volatile.shared.f32 	[%r13], %f149;
	ld.volatile.shared.f32 	%f150, [%r13+16];
	ld.volatile.shared.f32 	%f151, [%r13];
	add.f32 	%f152, %f150, %f151;
	st.volatile.shared.f32 	[%r13], %f152;
	ld.volatile.shared.f32 	%f153, [%r13+8];
	ld.volatile.shared.f32 	%f154, [%r13];
	add.f32 	%f155, %f153, %f154;
	st.volatile.shared.f32 	[%r13], %f155;
	ld.volatile.shared.f32 	%f156, [%r13+4];
	ld.volatile.shared.f32 	%f157, [%r13];
	add.f32 	%f158, %f156, %f157;
	st.volatile.shared.f32 	[%r13], %f158;
	@%p19 bra 	$L__BB0_27;
	ld.shared.f32 	%f159, [%r12];
	sqrt.rn.f32 	%f160, %f159;
	mad.lo.s32 	%r69, %r74, %r37, %r1;
	mul.wide.s32 	%rd36, %r69, 4;
	add.s64 	%rd37, %rd4, %rd36;
	st.global.f32 	[%rd37], %f160;
$L__BB0_27:
	bar.sync 	0;
	add.s32 	%r74, %r74, 1;
	setp.ne.s32 	%p20, %r74, %r36;
	@%p20 bra 	$L__BB0_10;
$L__BB0_28:
	ret;

}
	// .globl	_Z28euclidean_strategy6_templateILi64EEvPKfS1_Pfiii
.visible .entry _Z28euclidean_strategy6_templateILi64EEvPKfS1_Pfiii(
	.param .u64 .ptr .align 1 _Z28euclidean_strategy6_templateILi64EEvPKfS1_Pfiii_param_0,
	.param .u64 .ptr .align 1 _Z28euclidean_strategy6_templateILi64EEvPKfS1_Pfiii_param_1,
	.param .u64 .ptr .align 1 _Z28euclidean_strategy6_templateILi64EEvPKfS1_Pfiii_param_2,
	.param .u32 _Z28euclidean_strategy6_templateILi64EEvPKfS1_Pfiii_param_3,
	.param .u32 _Z28euclidean_strategy6_templateILi64EEvPKfS1_Pfiii_param_4,
	.param .u32 _Z28euclidean_strategy6_templateILi64EEvPKfS1_Pfiii_param_5
)
{
	.reg .pred 	%p<21>;
	.reg .b32 	%r<81>;
	.reg .b32 	%f<172>;
	.reg .b64 	%rd<39>;

	ld.param.u64 	%rd11, [_Z28euclidean_strategy6_templateILi64EEvPKfS1_Pfiii_param_0];
	ld.param.u64 	%rd12, [_Z28euclidean_strategy6_templateILi64EEvPKfS1_Pfiii_param_1];
	ld.param.u64 	%rd10, [_Z28euclidean_strategy6_templateILi64EEvPKfS1_Pfiii_param_2];
	ld.param.u32 	%r36, [_Z28euclidean_strategy6_templateILi64EEvPKfS1_Pfiii_param_3];
	ld.param.u32 	%r37, [_Z28euclidean_strategy6_templateILi64EEvPKfS1_Pfiii_param_4];
	ld.param.u32 	%r38, [_Z28euclidean_strategy6_templateILi64EEvPKfS1_Pfiii_param_5];
	cvta.to.global.u64 	%rd1, %rd12;
	cvta.to.global.u64 	%rd2, %rd11;
	mov.u32 	%r1, %ctaid.x;
	setp.ge.s32 	%p1, %r1, %r37;
	@%p1 bra 	$L__BB1_28;
	mul.lo.s32 	%r39, %r38, %r1;
	cvt.s64.s32 	%rd3, %r39;
	mov.u32 	%r2, %tid.x;
	setp.ge.s32 	%p2, %r2, %r38;
	@%p2 bra 	$L__BB1_8;
	not.b32 	%r40, %r2;
	add.s32 	%r3, %r38, %r40;
	and.b32  	%r41, %r3, 192;
	setp.eq.s32 	%p3, %r41, 192;
	mov.u32 	%r72, %r2;
	@%p3 bra 	$L__BB1_5;
	shr.u32 	%r43, %r3, 6;
	add.s32 	%r44, %r43, 1;
	and.b32  	%r4, %r44, 3;
	mov.b32 	%r71, 0;
	mov.u32 	%r46, s;
	mov.u32 	%r72, %r2;
$L__BB1_4:
	.pragma "nounroll";
	cvt.u64.u32 	%rd13, %r72;
	add.s64 	%rd14, %rd13, %rd3;
	shl.b64 	%rd15, %rd14, 2;
	add.s64 	%rd16, %rd1, %rd15;
	ld.global.nc.f32 	%f15, [%rd16];
	shl.b32 	%r45, %r72, 2;
	add.s32 	%r47, %r46, %r45;
	st.shared.f32 	[%r47], %f15;
	add.s32 	%r72, %r72, 64;
	add.s32 	%r71, %r71, 1;
	setp.ne.s32 	%p4, %r71, %r4;
	@%p4 bra 	$L__BB1_4;
$L__BB1_5:
	setp.lt.u32 	%p5, %r3, 192;
	@%p5 bra 	$L__BB1_8;
	mov.u32 	%r49, s;
$L__BB1_7:
	cvt.u64.u32 	%rd17, %r72;
	add.s64 	%rd18, %rd17, %rd3;
	shl.b64 	%rd19, %rd18, 2;
	add.s64 	%rd20, %rd1, %rd19;
	ld.global.nc.f32 	%f16, [%rd20];
	shl.b32 	%r48, %r72, 2;
	add.s32 	%r50, %r49, %r48;
	st.shared.f32 	[%r50], %f16;
	ld.global.nc.f32 	%f17, [%rd20+256];
	st.shared.f32 	[%r50+256], %f17;
	ld.global.nc.f32 	%f18, [%rd20+512];
	st.shared.f32 	[%r50+512], %f18;
	ld.global.nc.f32 	%f19, [%rd20+768];
	st.shared.f32 	[%r50+768], %f19;
	add.s32 	%r72, %r72, 256;
	setp.lt.s32 	%p6, %r72, %r38;
	@%p6 bra 	$L__BB1_7;
$L__BB1_8:
	bar.sync 	0;
	setp.lt.s32 	%p7, %r36, 1;
	@%p7 bra 	$L__BB1_28;
	shl.b32 	%r52, %r38, 2;
	mov.u32 	%r53, s;
	add.s32 	%r12, %r53, %r52;
	shl.b32 	%r54, %r2, 2;
	add.s32 	%r13, %r12, %r54;
	not.b32 	%r55, %r2;
	add.s32 	%r14, %r38, %r55;
	shr.u32 	%r56, %r14, 6;
	add.s32 	%r57, %r56, 1;
	and.b32  	%r15, %r57, 15;
	add.s32 	%r16, %r15, -1;
	and.b32  	%r17, %r57, 7;
	add.s32 	%r18, %r17, -1;
	and.b32  	%r19, %r57, 3;
	and.b32  	%r58, %r57, 134217712;
	neg.s32 	%r20, %r58;
	add.s32 	%r59, %r54, %r53;
	add.s32 	%r21, %r59, 2048;
	cvta.to.global.u64 	%rd4, %rd10;
	mov.b32 	%r74, 0;
	cvt.u64.u32 	%rd21, %r2;
$L__BB1_10:
	setp.ge.s32 	%p8, %r2, %r38;
	mul.lo.s32 	%r60, %r74, %r38;
	cvt.s64.s32 	%rd5, %r60;
	mov.f32 	%f171, 0f00000000;
	@%p8 bra 	$L__BB1_24;
	setp.lt.u32 	%p9, %r14, 960;
	mov.f32 	%f171, 0f00000000;
	mov.u32 	%r78, %r2;
	@%p9 bra 	$L__BB1_14;
	add.s64 	%rd22, %rd21, %rd5;
	shl.b64 	%rd23, %rd22, 2;
	add.s64 	%rd24, %rd2, %rd23;
	add.s64 	%rd38, %rd24, 2048;
	mov.f32 	%f171, 0f00000000;
	mov.u32 	%r75, %r21;
	mov.u32 	%r76, %r20;
	mov.u32 	%r78, %r2;
$L__BB1_13:
	.pragma "nounroll";
	ld.global.nc.f32 	%f24, [%rd38+-2048];
	ld.shared.f32 	%f25, [%r75+-2048];
	sub.f32 	%f26, %f24, %f25;
	fma.rn.f32 	%f27, %f26, %f26, %f171;
	ld.global.nc.f32 	%f28, [%rd38+-1792];
	ld.shared.f32 	%f29, [%r75+-1792];
	sub.f32 	%f30, %f28, %f29;
	fma.rn.f32 	%f31, %f30, %f30, %f27;
	ld.global.nc.f32 	%f32, [%rd38+-1536];
	ld.shared.f32 	%f33, [%r75+-1536];
	sub.f32 	%f34, %f32, %f33;
	fma.rn.f32 	%f35, %f34, %f34, %f31;
	ld.global.nc.f32 	%f36, [%rd38+-1280];
	ld.shared.f32 	%f37, [%r75+-1280];
	sub.f32 	%f38, %f36, %f37;
	fma.rn.f32 	%f39, %f38, %f38, %f35;
	ld.global.nc.f32 	%f40, [%rd38+-1024];
	ld.shared.f32 	%f41, [%r75+-1024];
	sub.f32 	%f42, %f40, %f41;
	fma.rn.f32 	%f43, %f42, %f42, %f39;
	ld.global.nc.f32 	%f44, [%rd38+-768];
	ld.shared.f32 	%f45, [%r75+-768];
	sub.f32 	%f46, %f44, %f45;
	fma.rn.f32 	%f47, %f46, %f46, %f43;
	ld.global.nc.f32 	%f48, [%rd38+-512];
	ld.shared.f32 	%f49, [%r75+-512];
	sub.f32 	%f50, %f48, %f49;
	fma.rn.f32 	%f51, %f50, %f50, %f47;
	ld.global.nc.f32 	%f52, [%rd38+-256];
	ld.shared.f32 	%f53, [%r75+-256];
	sub.f32 	%f54, %f52, %f53;
	fma.rn.f32 	%f55, %f54, %f54, %f51;
	ld.global.nc.f32 	%f56, [%rd38];
	ld.shared.f32 	%f57, [%r75];
	sub.f32 	%f58, %f56, %f57;
	fma.rn.f32 	%f59, %f58, %f58, %f55;
	ld.global.nc.f32 	%f60, [%rd38+256];
	ld.shared.f32 	%f61, [%r75+256];
	sub.f32 	%f62, %f60, %f61;
	fma.rn.f32 	%f63, %f62, %f62, %f59;
	ld.global.nc.f32 	%f64, [%rd38+512];
	ld.shared.f32 	%f65, [%r75+512];
	sub.f32 	%f66, %f64, %f65;
	fma.rn.f32 	%f67, %f66, %f66, %f63;
	ld.global.nc.f32 	%f68, [%rd38+768];
	ld.shared.f32 	%f69, [%r75+768];
	sub.f32 	%f70, %f68, %f69;
	fma.rn.f32 	%f71, %f70, %f70, %f67;
	ld.global.nc.f32 	%f72, [%rd38+1024];
	ld.shared.f32 	%f73, [%r75+1024];
	sub.f32 	%f74, %f72, %f73;
	fma.rn.f32 	%f75, %f74, %f74, %f71;
	ld.global.nc.f32 	%f76, [%rd38+1280];
	ld.shared.f32 	%f77, [%r75+1280];
	sub.f32 	%f78, %f76, %f77;
	fma.rn.f32 	%f79, %f78, %f78, %f75;
	ld.global.nc.f32 	%f80, [%rd38+1536];
	ld.shared.f32 	%f81, [%r75+1536];
	sub.f32 	%f82, %f80, %f81;
	fma.rn.f32 	%f83, %f82, %f82, %f79;
	ld.global.nc.f32 	%f84, [%rd38+1792];
	ld.shared.f32 	%f85, [%r75+1792];
	sub.f32 	%f86, %f84, %f85;
	fma.rn.f32 	%f171, %f86, %f86, %f83;
	add.s32 	%r78, %r78, 1024;
	add.s32 	%r76, %r76, 16;
	add.s64 	%rd38, %rd38, 4096;
	add.s32 	%r75, %r75, 4096;
	setp.ne.s32 	%p10, %r76, 0;
	@%p10 bra 	$L__BB1_13;
$L__BB1_14:
	setp.eq.s32 	%p11, %r15, 0;
	@%p11 bra 	$L__BB1_24;
	setp.lt.u32 	%p12, %r16, 7;
	@%p12 bra 	$L__BB1_17;
	cvt.u64.u32 	%rd25, %r78;
	add.s64 	%rd26, %rd25, %rd5;
	shl.b64 	%rd27, %rd26, 2;
	add.s64 	%rd28, %rd2, %rd27;
	ld.global.nc.f32 	%f88, [%rd28];
	shl.b32 	%r61, %r78, 2;
	mov.u32 	%r62, s;
	add.s32 	%r63, %r62, %r61;
	ld.shared.f32 	%f89, [%r63];
	sub.f32 	%f90, %f88, %f89;
	fma.rn.f32 	%f91, %f90, %f90, %f171;
	ld.global.nc.f32 	%f92, [%rd28+256];
	ld.shared.f32 	%f93, [%r63+256];
	sub.f32 	%f94, %f92, %f93;
	fma.rn.f32 	%f95, %f94, %f94, %f91;
	ld.global.nc.f32 	%f96, [%rd28+512];
	ld.shared.f32 	%f97, [%r63+512];
	sub.f32 	%f98, %f96, %f97;
	fma.rn.f32 	%f99, %f98, %f98, %f95;
	ld.global.nc.f32 	%f100, [%rd28+768];
	ld.shared.f32 	%f101, [%r63+768];
	sub.f32 	%f102, %f100, %f101;
	fma.rn.f32 	%f103, %f102, %f102, %f99;
	ld.global.nc.f32 	%f104, [%rd28+1024];
	ld.shared.f32 	%f105, [%r63+1024];
	sub.f32 	%f106, %f104, %f105;
	fma.rn.f32 	%f107, %f106, %f106, %f103;
	ld.global.nc.f32 	%f108, [%rd28+1280];
	ld.shared.f32 	%f109, [%r63+1280];
	sub.f32 	%f110, %f108, %f109;
	fma.rn.f32 	%f111, %f110, %f110, %f107;
	ld.global.nc.f32 	%f112, [%rd28+1536];
	ld.shared.f32 	%f113, [%r63+1536];
	sub.f32 	%f114, %f112, %f113;
	fma.rn.f32 	%f115, %f114, %f114, %f111;
	ld.global.nc.f32 	%f116, [%rd28+1792];
	ld.shared.f32 	%f117, [%r63+1792];
	sub.f32 	%f118, %f116, %f117;
	fma.rn.f32 	%f171, %f118, %f118, %f115;
	add.s32 	%r78, %r78, 512;
$L__BB1_17:
	setp.eq.s32 	%p13, %r17, 0;
	@%p13 bra 	$L__BB1_24;
	setp.lt.u32 	%p14, %r18, 3;
	@%p14 bra 	$L__BB1_20;
	cvt.u64.u32 	%rd29, %r78;
	add.s64 	%rd30, %rd29, %rd5;
	shl.b64 	%rd31, %rd30, 2;
	add.s64 	%rd32, %rd2, %rd31;
	ld.global.nc.f32 	%f120, [%rd32];
	shl.b32 	%r64, %r78, 2;
	mov.u32 	%r65, s;
	add.s32 	%r66, %r65, %r64;
	ld.shared.f32 	%f121, [%r66];
	sub.f32 	%f122, %f120, %f121;
	fma.rn.f32 	%f123, %f122, %f122, %f171;
	ld.global.nc.f32 	%f124, [%rd32+256];
	ld.shared.f32 	%f125, [%r66+256];
	sub.f32 	%f126, %f124, %f125;
	fma.rn.f32 	%f127, %f126, %f126, %f123;
	ld.global.nc.f32 	%f128, [%rd32+512];
	ld.shared.f32 	%f129, [%r66+512];
	sub.f32 	%f130, %f128, %f129;
	fma.rn.f32 	%f131, %f130, %f130, %f127;
	ld.global.nc.f32 	%f132, [%rd32+768];
	ld.shared.f32 	%f133, [%r66+768];
	sub.f32 	%f134, %f132, %f133;
	fma.rn.f32 	%f171, %f134, %f134, %f131;
	add.s32 	%r78, %r78, 256;
$L__BB1_20:
	setp.eq.s32 	%p15, %r19, 0;
	@%p15 bra 	$L__BB1_24;
	setp.eq.s32 	%p16, %r19, 1;
	cvt.u64.u32 	%rd33, %r78;
	add.s64 	%rd34, %rd33, %rd5;
	shl.b64 	%rd35, %rd34, 2;
	add.s64 	%rd9, %rd2, %rd35;
	ld.global.nc.f32 	%f135, [%rd9];
	shl.b32 	%r67, %r78, 2;
	mov.u32 	%r68, s;
	add.s32 	%r34, %r68, %r67;
	ld.shared.f32 	%f136, [%r34];
	sub.f32 	%f137, %f135, %f136;
	fma.rn.f32 	%f171, %f137, %f137, %f171;
	@%p16 bra 	$L__BB1_24;
	setp.eq.s32 	%p17, %r19, 2;
	ld.global.nc.f32 	%f138, [%rd9+256];
	ld.shared.f32 	%f139, [%r34+256];
	sub.f32 	%f140, %f138, %f139;
	fma.rn.f32 	%f171, %f140, %f140, %f171;
	@%p17 bra 	$L__BB1_24;
	ld.global.nc.f32 	%f141, [%rd9+512];
	ld.shared.f32 	%f142, [%r34+512];
	sub.f32 	%f143, %f141, %f142;
	fma.rn.f32 	%f171, %f143, %f143, %f171;
$L__BB1_24:
	setp.gt.u32 	%p18, %r2, 31;
	st.shared.f32 	[%r13], %f171;
	bar.sync 	0;
	@%p18 bra 	$L__BB1_27;
	setp.ne.s32 	%p19, %r2, 0;
	ld.volatile.shared.f32 	%f144, [%r13+128];
	ld.volatile.shared.f32 	%f145, [%r13];
	add.f32 	%f146, %f144, %f145;
	st.volatile.shared.f32 	[%r13], %f146;
	ld.volatile.shared.f32 	%f147, [%r13+64];
	ld.volatile.shared.f32 	%f148, [%r13];
	add.f32 	%f149, %f147, %f148;
	st.volatile.shared.f32 	[%r13], %f149;
	ld.volatile.shared.f32 	%f150, [%r13+32];
	ld.volatile.shared.f32 	%f151, [%r13];
	add.f32 	%f152, %f150, %f151;
	st.volatile.shared.f32 	[%r13], %f152;
	ld.volatile.shared.f32 	%f153, [%r13+16];
	ld.volatile.shared.f32 	%f154, [%r13];
	add.f32 	%f155, %f153, %f154;
	st.volatile.shared.f32 	[%r13], %f155;
	ld.volatile.shared.f32 	%f156, [%r13+8];
	ld.volatile.shared.f32 	%f157, [%r13];
	add.f32 	%f158, %f156, %f157;
	st.volatile.shared.f32 	[%r13], %f158;
	ld.volatile.shared.f32 	%f159, [%r13+4];
	ld.volatile.shared.f32 	%f160, [%r13];
	add.f32 	%f161, %f159, %f160;
	st.volatile.shared.f32 	[%r13], %f161;
	@%p19 bra 	$L__BB1_27;
	ld.shared.f32 	%f162, [%r12];
	sqrt.rn.f32 	%f163, %f162;
	mad.lo.s32 	%r69, %r74, %r37, %r1;
	mul.wide.s32 	%rd36, %r69, 4;
	add.s64 	%rd37, %rd4, %rd36;
	st.global.f32 	[%rd37], %f163;
$L__BB1_27:
	bar.sync 	0;
	add.s32 	%r74, %r74, 1;
	setp.ne.s32 	%p20, %r74, %r36;
	@%p20 bra 	$L__BB1_10;
$L__BB1_28:
	ret;

}
	// .globl	_Z28euclidean_strategy6_templateILi128EEvPKfS1_Pfiii
.visible .entry _Z28euclidean_strategy6_templateILi128EEvPKfS1_Pfiii(
	.param .u64 .ptr .align 1 _Z28euclidean_strategy6_templateILi128EEvPKfS1_Pfiii_param_0,
	.param .u64 .ptr .align 1 _Z28euclidean_strategy6_templateILi128EEvPKfS1_Pfiii_param_1,
	.param .u64 .ptr .align 1 _Z28euclidean_strategy6_templateILi128EEvPKfS1_Pfiii_param_2,
	.param .u32 _Z28euclidean_strategy6_templateILi128EEvPKfS1_Pfiii_param_3,
	.param .u32 _Z28euclidean_strategy6_templateILi128EEvPKfS1_Pfiii_param_4,
	.param .u32 _Z28euclidean_strategy6_templateILi128EEvPKfS1_Pfiii_param_5
)
{
	.reg .pred 	%p<22>;
	.reg .b32 	%r<81>;
	.reg .b32 	%f<175>;
	.reg .b64 	%rd<39>;

	ld.param.u64 	%rd11, [_Z28euclidean_strategy6_templateILi128EEvPKfS1_Pfiii_param_0];
	ld.param.u64 	%rd12, [_Z28euclidean_strategy6_templateILi128EEvPKfS1_Pfiii_param_1];
	ld.param.u64 	%rd10, [_Z28euclidean_strategy6_templateILi128EEvPKfS1_Pfiii_param_2];
	ld.param.u32 	%r36, [_Z28euclidean_strategy6_templateILi128EEvPKfS1_Pfiii_param_3];
	ld.param.u32 	%r37, [_Z28euclidean_strategy6_templateILi128EEvPKfS1_Pfiii_param_4];
	ld.param.u32 	%r38, [_Z28euclidean_strategy6_templateILi128EEvPKfS1_Pfiii_param_5];
	cvta.to.global.u64 	%rd1, %rd12;
	cvta.to.global.u64 	%rd2, %rd11;
	mov.u32 	%r1, %ctaid.x;
	setp.ge.s32 	%p1, %r1, %r37;
	@%p1 bra 	$L__BB2_30;
	mul.lo.s32 	%r39, %r38, %r1;
	cvt.s64.s32 	%rd3, %r39;
	mov.u32 	%r2, %tid.x;
	setp.ge.s32 	%p2, %r2, %r38;
	@%p2 bra 	$L__BB2_8;
	not.b32 	%r40, %r2;
	add.s32 	%r3, %r38, %r40;
	and.b32  	%r41, %r3, 384;
	setp.eq.s32 	%p3, %r41, 384;
	mov.u32 	%r72, %r2;
	@%p3 bra 	$L__BB2_5;
	shr.u32 	%r43, %r3, 7;
	add.s32 	%r44, %r43, 1;
	and.b32  	%r4, %r44, 3;
	mov.b32 	%r71, 0;
	mov.u32 	%r46, s;
	mov.u32 	%r72, %r2;
$L__BB2_4:
	.pragma "nounroll";
	cvt.u64.u32 	%rd13, %r72;
	add.s64 	%rd14, %rd13, %rd3;
	shl.b64 	%rd15, %rd14, 2;
	add.s64 	%rd16, %rd1, %rd15;
	ld.global.nc.f32 	%f15, [%rd16];
	shl.b32 	%r45, %r72, 2;
	add.s32 	%r47, %r46, %r45;
	st.shared.f32 	[%r47], %f15;
	add.s32 	%r72, %r72, 128;
	add.s32 	%r71, %r71, 1;
	setp.ne.s32 	%p4, %r71, %r4;
	@%p4 bra 	$L__BB2_4;
$L__BB2_5:
	setp.lt.u32 	%p5, %r3, 384;
	@%p5 bra 	$L__BB2_8;
	mov.u32 	%r49, s;
$L__BB2_7:
	cvt.u64.u32 	%rd17, %r72;
	add.s64 	%rd18, %rd17, %rd3;
	shl.b64 	%rd19, %rd18, 2;
	add.s64 	%rd20, %rd1, %rd19;
	ld.global.nc.f32 	%f16, [%rd20];
	shl.b32 	%r48, %r72, 2;
	add.s32 	%r50, %r49, %r48;
	st.shared.f32 	[%r50], %f16;
	ld.global.nc.f32 	%f17, [%rd20+512];
	st.shared.f32 	[%r50+512], %f17;
	ld.global.nc.f32 	%f18, [%rd20+1024];
	st.shared.f32 	[%r50+1024], %f18;
	ld.global.nc.f32 	%f19, [%rd20+1536];
	st.shared.f32 	[%r50+1536], %f19;
	add.s32 	%r72, %r72, 512;
	setp.lt.s32 	%p6, %r72, %r38;
	@%p6 bra 	$L__BB2_7;
$L__BB2_8:
	bar.sync 	0;
	setp.lt.s32 	%p7, %r36, 1;
	@%p7 bra 	$L__BB2_30;
	shl.b32 	%r52, %r38, 2;
	mov.u32 	%r53, s;
	add.s32 	%r12, %r53, %r52;
	shl.b32 	%r54, %r2, 2;
	add.s32 	%r13, %r12, %r54;
	not.b32 	%r55, %r2;
	add.s32 	%r14, %r38, %r55;
	shr.u32 	%r56, %r14, 7;
	add.s32 	%r57, %r56, 1;
	and.b32  	%r15, %r57, 15;
	add.s32 	%r16, %r15, -1;
	and.b32  	%r17, %r57, 7;
	add.s32 	%r18, %r17, -1;
	and.b32  	%r19, %r57, 3;
	and.b32  	%r58, %r57, 67108848;
	neg.s32 	%r20, %r58;
	add.s32 	%r59, %r54, %r53;
	add.s32 	%r21, %r59, 4096;
	cvta.to.global.u64 	%rd4, %rd10;
	mov.b32 	%r74, 0;
	cvt.u64.u32 	%rd21, %r2;
$L__BB2_10:
	setp.ge.s32 	%p8, %r2, %r38;
	mul.lo.s32 	%r60, %r74, %r38;
	cvt.s64.s32 	%rd5, %r60;
	mov.f32 	%f174, 0f00000000;
	@%p8 bra 	$L__BB2_24;
	setp.lt.u32 	%p9, %r14, 1920;
	mov.f32 	%f174, 0f00000000;
	mov.u32 	%r78, %r2;
	@%p9 bra 	$L__BB2_14;
	add.s64 	%rd22, %rd21, %rd5;
	shl.b64 	%rd23, %rd22, 2;
	add.s64 	%rd24, %rd2, %rd23;
	add.s64 	%rd38, %rd24, 4096;
	mov.f32 	%f174, 0f00000000;
	mov.u32 	%r75, %r21;
	mov.u32 	%r76, %r20;
	mov.u32 	%r78, %r2;
$L__BB2_13:
	.pragma "nounroll";
	ld.global.nc.f32 	%f24, [%rd38+-4096];
	ld.shared.f32 	%f25, [%r75+-4096];
	sub.f32 	%f26, %f24, %f25;
	fma.rn.f32 	%f27, %f26, %f26, %f174;
	ld.global.nc.f32 	%f28, [%rd38+-3584];
	ld.shared.f32 	%f29, [%r75+-3584];
	sub.f32 	%f30, %f28, %f29;
	fma.rn.f32 	%f31, %f30, %f30, %f27;
	ld.global.nc.f32 	%f32, [%rd38+-3072];
	ld.shared.f32 	%f33, [%r75+-3072];
	sub.f32 	%f34, %f32, %f33;
	fma.rn.f32 	%f35, %f34, %f34, %f31;
	ld.global.nc.f32 	%f36, [%rd38+-2560];
	ld.shared.f32 	%f37, [%r75+-2560];
	sub.f32 	%f38, %f36, %f37;
	fma.rn.f32 	%f39, %f38, %f38, %f35;
	ld.global.nc.f32 	%f40, [%rd38+-2048];
	ld.shared.f32 	%f41, [%r75+-2048];
	sub.f32 	%f42, %f40, %f41;
	fma.rn.f32 	%f43, %f42, %f42, %f39;
	ld.global.nc.f32 	%f44, [%rd38+-1536];
	ld.shared.f32 	%f45, [%r75+-1536];
	sub.f32 	%f46, %f44, %f45;
	fma.rn.f32 	%f47, %f46, %f46, %f43;
	ld.global.nc.f32 	%f48, [%rd38+-1024];
	ld.shared.f32 	%f49, [%r75+-1024];
	sub.f32 	%f50, %f48, %f49;
	fma.rn.f32 	%f51, %f50, %f50, %f47;
	ld.global.nc.f32 	%f52, [%rd38+-512];
	ld.shared.f32 	%f53, [%r75+-512];
	sub.f32 	%f54, %f52, %f53;
	fma.rn.f32 	%f55, %f54, %f54, %f51;
	ld.global.nc.f32 	%f56, [%rd38];
	ld.shared.f32 	%f57, [%r75];
	sub.f32 	%f58, %f56, %f57;
	fma.rn.f32 	%f59, %f58, %f58, %f55;
	ld.global.nc.f32 	%f60, [%rd38+512];
	ld.shared.f32 	%f61, [%r75+512];
	sub.f32 	%f62, %f60, %f61;
	fma.rn.f32 	%f63, %f62, %f62, %f59;
	ld.global.nc.f32 	%f64, [%rd38+1024];
	ld.shared.f32 	%f65, [%r75+1024];
	sub.f32 	%f66, %f64, %f65;
	fma.rn.f32 	%f67, %f66, %f66, %f63;
	ld.global.nc.f32 	%f68, [%rd38+1536];
	ld.shared.f32 	%f69, [%r75+1536];
	sub.f32 	%f70, %f68, %f69;
	fma.rn.f32 	%f71, %f70, %f70, %f67;
	ld.global.nc.f32 	%f72, [%rd38+2048];
	ld.shared.f32 	%f73, [%r75+2048];
	sub.f32 	%f74, %f72, %f73;
	fma.rn.f32 	%f75, %f74, %f74, %f71;
	ld.global.nc.f32 	%f76, [%rd38+2560];
	ld.shared.f32 	%f77, [%r75+2560];
	sub.f32 	%f78, %f76, %f77;
	fma.rn.f32 	%f79, %f78, %f78, %f75;
	ld.global.nc.f32 	%f80, [%rd38+3072];
	ld.shared.f32 	%f81, [%r75+3072];
	sub.f32 	%f82, %f80, %f81;
	fma.rn.f32 	%f83, %f82, %f82, %f79;
	ld.global.nc.f32 	%f84, [%rd38+3584];
	ld.shared.f32 	%f85, [%r75+3584];
	sub.f32 	%f86, %f84, %f85;
	fma.rn.f32 	%f174, %f86, %f86, %f83;
	add.s32 	%r78, %r78, 2048;
	add.s32 	%r76, %r76, 16;
	add.s64 	%rd38, %rd38, 8192;
	add.s32 	%r75, %r75, 8192;
	setp.ne.s32 	%p10, %r76, 0;
	@%p10 bra 	$L__BB2_13;
$L__BB2_14:
	setp.eq.s32 	%p11, %r15, 0;
	@%p11 bra 	$L__BB2_24;
	setp.lt.u32 	%p12, %r16, 7;
	@%p12 bra 	$L__BB2_17;
	cvt.u64.u32 	%rd25, %r78;
	add.s64 	%rd26, %rd25, %rd5;
	shl.b64 	%rd27, %rd26, 2;
	add.s64 	%rd28, %rd2, %rd27;
	ld.global.nc.f32 	%f88, [%rd28];
	shl.b32 	%r61, %r78, 2;
	mov.u32 	%r62, s;
	add.s32 	%r63, %r62, %r61;
	ld.shared.f32 	%f89, [%r63];
	sub.f32 	%f90, %f88, %f89;
	fma.rn.f32 	%f91, %f90, %f90, %f174;
	ld.global.nc.f32 	%f92, [%rd28+512];
	ld.shared.f32 	%f93, [%r63+512];
	sub.f32 	%f94, %f92, %f93;
	fma.rn.f32 	%f95, %f94, %f94, %f91;
	ld.global.nc.f32 	%f96, [%rd28+1024];
	ld.shared.f32 	%f97, [%r63+1024];
	sub.f32 	%f98, %f96, %f97;
	fma.rn.f32 	%f99, %f98, %f98, %f95;
	ld.global.nc.f32 	%f100, [%rd28+1536];
	ld.shared.f32 	%f101, [%r63+1536];
	sub.f32 	%f102, %f100, %f101;
	fma.rn.f32 	%f103, %f102, %f102, %f99;
	ld.global.nc.f32 	%f104, [%rd28+2048];
	ld.shared.f32 	%f105, [%r63+2048];
	sub.f32 	%f106, %f104, %f105;
	fma.rn.f32 	%f107, %f106, %f106, %f103;
	ld.global.nc.f32 	%f108, [%rd28+2560];
	ld.shared.f32 	%f109, [%r63+2560];
	sub.f32 	%f110, %f108, %f109;
	fma.rn.f32 	%f111, %f110, %f110, %f107;
	ld.global.nc.f32 	%f112, [%rd28+3072];
	ld.shared.f32 	%f113, [%r63+3072];
	sub.f32 	%f114, %f112, %f113;
	fma.rn.f32 	%f115, %f114, %f114, %f111;
	ld.global.nc.f32 	%f116, [%rd28+3584];
	ld.shared.f32 	%f117, [%r63+3584];
	sub.f32 	%f118, %f116, %f117;
	fma.rn.f32 	%f174, %f118, %f118, %f115;
	add.s32 	%r78, %r78, 1024;
$L__BB2_17:
	setp.eq.s32 	%p13, %r17, 0;
	@%p13 bra 	$L__BB2_24;
	setp.lt.u32 	%p14, %r18, 3;
	@%p14 bra 	$L__BB2_20;
	cvt.u64.u32 	%rd29, %r78;
	add.s64 	%rd30, %rd29, %rd5;
	shl.b64 	%rd31, %rd30, 2;
	add.s64 	%rd32, %rd2, %rd31;
	ld.global.nc.f32 	%f120, [%rd32];
	shl.b32 	%r64, %r78, 2;
	mov.u32 	%r65, s;
	add.s32 	%r66, %r65, %r64;
	ld.shared.f32 	%f121, [%r66];
	sub.f32 	%f122, %f120, %f121;
	fma.rn.f32 	%f123, %f122, %f122, %f174;
	ld.global.nc.f32 	%f124, [%rd32+512];
	ld.shared.f32 	%f125, [%r66+512];
	sub.f32 	%f126, %f124, %f125;
	fma.rn.f32 	%f127, %f126, %f126, %f123;
	ld.global.nc.f32 	%f128, [%rd32+1024];
	ld.shared.f32 	%f129, [%r66+1024];
	sub.f32 	%f130, %f128, %f129;
	fma.rn.f32 	%f131, %f130, %f130, %f127;
	ld.global.nc.f32 	%f132, [%rd32+1536];
	ld.shared.f32 	%f133, [%r66+1536];
	sub.f32 	%f134, %f132, %f133;
	fma.rn.f32 	%f174, %f134, %f134, %f131;
	add.s32 	%r78, %r78, 512;
$L__BB2_20:
	setp.eq.s32 	%p15, %r19, 0;
	@%p15 bra 	$L__BB2_24;
	setp.eq.s32 	%p16, %r19, 1;
	cvt.u64.u32 	%rd33, %r78;
	add.s64 	%rd34, %rd33, %rd5;
	shl.b64 	%rd35, %rd34, 2;
	add.s64 	%rd9, %rd2, %rd35;
	ld.global.nc.f32 	%f135, [%rd9];
	shl.b32 	%r67, %r78, 2;
	mov.u32 	%r68, s;
	add.s32 	%r34, %r68, %r67;
	ld.shared.f32 	%f136, [%r34];
	sub.f32 	%f137, %f135, %f136;
	fma.rn.f32 	%f174, %f137, %f137, %f174;
	@%p16 bra 	$L__BB2_24;
	setp.eq.s32 	%p17, %r19, 2;
	ld.global.nc.f32 	%f138, [%rd9+512];
	ld.shared.f32 	%f139, [%r34+512];
	sub.f32 	%f140, %f138, %f139;
	fma.rn.f32 	%f174, %f140, %f140, %f174;
	@%p17 bra 	$L__BB2_24;
	ld.global.nc.f32 	%f141, [%rd9+1024];
	ld.shared.f32 	%f142, [%r34+1024];
	sub.f32 	%f143, %f141, %f142;
	fma.rn.f32 	%f174, %f143, %f143, %f174;
$L__BB2_24:
	setp.gt.u32 	%p18, %r2, 63;
	st.shared.f32 	[%r13], %f174;
	bar.sync 	0;
	@%p18 bra 	$L__BB2_26;
	ld.shared.f32 	%f144, [%r13+256];
	ld.shared.f32 	%f145, [%r13];
	add.f32 	%f146, %f144, %f145;
	st.shared.f32 	[%r13], %f146;
$L__BB2_26:
	setp.gt.u32 	%p19, %r2, 31;
	bar.sync 	0;
	@%p19 bra 	$L__BB2_29;
	setp.ne.s32 	%p20, %r2, 0;
	ld.volatile.shared.f32 	%f147, [%r13+128];
	ld.volatile.shared.f32 	%f148, [%r13];
	add.f32 	%f149, %f147, %f148;
	st.volatile.shared.f32 	[%r13], %f149;
	ld.volatile.shared.f32 	%f150, [%r13+64];
	ld.volatile.shared.f32 	%f151, [%r13];
	add.f32 	%f152, %f150, %f151;
	st.volatile.shared.f32 	[%r13], %f152;
	ld.volatile.shared.f32 	%f153, [%r13+32];
	ld.volatile.shared.f32 	%f154, [%r13];
	add.f32 	%f155, %f153, %f154;
	st.volatile.shared.f32 	[%r13], %f155;
	ld.volatile.shared.f32 	%f156, [%r13+16];
	ld.volatile.shared.f32 	%f157, [%r13];
	add.f32 	%f158, %f156, %f157;
	st.volatile.shared.f32 	[%r13], %f158;
	ld.volatile.shared.f32 	%f159, [%r13+8];
	ld.volatile.shared.f32 	%f160, [%r13];
	add.f32 	%f161, %f159, %f160;
	st.volatile.shared.f32 	[%r13], %f161;
	ld.volatile.shared.f32 	%f162, [%r13+4];
	ld.volatile.shared.f32 	%f163, [%r13];
	add.f32 	%f164, %f162, %f163;
	st.volatile.shared.f32 	[%r13], %f164;
	@%p20 bra 	$L__BB2_29;
	ld.shared.f32 	%f165, [%r12];
	sqrt.rn.f32 	%f166, %f165;
	mad.lo.s32 	%r69, %r74, %r37, %r1;
	mul.wide.s32 	%rd36, %r69, 4;
	add.s64 	%rd37, %rd4, %rd36;
	st.global.f32 	[%rd37], %f166;
$L__BB2_29:
	bar.sync 	0;
	add.s32 	%r74, %r74, 1;
	setp.ne.s32 	%p21, %r74, %r36;
	@%p21 bra 	$L__BB2_10;
$L__BB2_30:
	ret;

}
	// .globl	_Z28euclidean_strategy6_templateILi256EEvPKfS1_Pfiii
.visible .entry _Z28euclidean_strategy6_templateILi256EEvPKfS1_Pfiii(
	.param .u64 .ptr .align 1 _Z28euclidean_strategy6_templateILi256EEvPKfS1_Pfiii_param_0,
	.param .u64 .ptr .align 1 _Z28euclidean_strategy6_templateILi256EEvPKfS1_Pfiii_param_1,
	.param .u64 .ptr .align 1 _Z28euclidean_strategy6_templateILi256EEvPKfS1_Pfiii_param_2,
	.param .u32 _Z28euclidean_strategy6_templateILi256EEvPKfS1_Pfiii_param_3,
	.param .u32 _Z28euclidean_strategy6_templateILi256EEvPKfS1_Pfiii_param_4,
	.param .u32 _Z28euclidean_strategy6_templateILi256EEvPKfS1_Pfiii_param_5
)
{
	.reg .pred 	%p<23>;
	.reg .b32 	%r<81>;
	.reg .b32 	%f<178>;
	.reg .b64 	%rd<39>;

	ld.param.u64 	%rd11, [_Z28euclidean_strategy6_templateILi256EEvPKfS1_Pfiii_param_0];
	ld.param.u64 	%rd12, [_Z28euclidean_strategy6_templateILi256EEvPKfS1_Pfiii_param_1];
	ld.param.u64 	%rd10, [_Z28euclidean_strategy6_templateILi256EEvPKfS1_Pfiii_param_2];
	ld.param.u32 	%r36, [_Z28euclidean_strategy6_templateILi256EEvPKfS1_Pfiii_param_3];
	ld.param.u32 	%r37, [_Z28euclidean_strategy6_templateILi256EEvPKfS1_Pfiii_param_4];
	ld.param.u32 	%r38, [_Z28euclidean_strategy6_templateILi256EEvPKfS1_Pfiii_param_5];
	cvta.to.global.u64 	%rd1, %rd12;
	cvta.to.global.u64 	%rd2, %rd11;
	mov.u32 	%r1, %ctaid.x;
	setp.ge.s32 	%p1, %r1, %r37;
	@%p1 bra 	$L__BB3_32;
	mul.lo.s32 	%r39, %r38, %r1;
	cvt.s64.s32 	%rd3, %r39;
	mov.u32 	%r2, %tid.x;
	setp.ge.s32 	%p2, %r2, %r38;
	@%p2 bra 	$L__BB3_8;
	not.b32 	%r40, %r2;
	add.s32 	%r3, %r38, %r40;
	and.b32  	%r41, %r3, 768;
	setp.eq.s32 	%p3, %r41, 768;
	mov.u32 	%r72, %r2;
	@%p3 bra 	$L__BB3_5;
	shr.u32 	%r43, %r3, 8;
	add.s32 	%r44, %r43, 1;
	and.b32  	%r4, %r44, 3;
	mov.b32 	%r71, 0;
	mov.u32 	%r46, s;
	mov.u32 	%r72, %r2;
$L__BB3_4:
	.pragma "nounroll";
	cvt.u64.u32 	%rd13, %r72;
	add.s64 	%rd14, %rd13, %rd3;
	shl.b64 	%rd15, %rd14, 2;
	add.s64 	%rd16, %rd1, %rd15;
	ld.global.nc.f32 	%f15, [%rd16];
	shl.b32 	%r45, %r72, 2;
	add.s32 	%r47, %r46, %r45;
	st.shared.f32 	[%r47], %f15;
	add.s32 	%r72, %r72, 256;
	add.s32 	%r71, %r71, 1;
	setp.ne.s32 	%p4, %r71, %r4;
	@%p4 bra 	$L__BB3_4;
$L__BB3_5:
	setp.lt.u32 	%p5, %r3, 768;
	@%p5 bra 	$L__BB3_8;
	mov.u32 	%r49, s;
$L__BB3_7:
	cvt.u64.u32 	%rd17, %r72;
	add.s64 	%rd18, %rd17, %rd3;
	shl.b64 	%rd19, %rd18, 2;
	add.s64 	%rd20, %rd1, %rd19;
	ld.global.nc.f32 	%f16, [%rd20];
	shl.b32 	%r48, %r72, 2;
	add.s32 	%r50, %r49, %r48;
	st.shared.f32 	[%r50], %f16;
	ld.global.nc.f32 	%f17, [%rd20+1024];
	st.shared.f32 	[%r50+1024], %f17;
	ld.global.nc.f32 	%f18, [%rd20+2048];
	st.shared.f32 	[%r50+2048], %f18;
	ld.global.nc.f32 	%f19, [%rd20+3072];
	st.shared.f32 	[%r50+3072], %f19;
	add.s32 	%r72, %r72, 1024;
	setp.lt.s32 	%p6, %r72, %r38;
	@%p6 bra 	$L__BB3_7;
$L__BB3_8:
	bar.sync 	0;
	setp.lt.s32 	%p7, %r36, 1;
	@%p7 bra 	$L__BB3_32;
	shl.b32 	%r52, %r38, 2;
	mov.u32 	%r53, s;
	add.s32 	%r12, %r53, %r52;
	shl.b32 	%r54, %r2, 2;
	add.s32 	%r13, %r12, %r54;
	not.b32 	%r55, %r2;
	add.s32 	%r14, %r38, %r55;
	shr.u32 	%r56, %r14, 8;
	add.s32 	%r57, %r56, 1;
	and.b32  	%r15, %r57, 15;
	add.s32 	%r16, %r15, -1;
	and.b32  	%r17, %r57, 7;
	add.s32 	%r18, %r17, -1;
	and.b32  	%r19, %r57, 3;
	and.b32  	%r58, %r57, 33554416;
	neg.s32 	%r20, %r58;
	add.s32 	%r59, %r54, %r53;
	add.s32 	%r21, %r59, 8192;
	cvta.to.global.u64 	%rd4, %rd10;
	mov.b32 	%r74, 0;
	cvt.u64.u32 	%rd21, %r2;
$L__BB3_10:
	setp.ge.s32 	%p8, %r2, %r38;
	mul.lo.s32 	%r60, %r74, %r38;
	cvt.s64.s32 	%rd5, %r60;
	mov.f32 	%f177, 0f00000000;
	@%p8 bra 	$L__BB3_24;
	setp.lt.u32 	%p9, %r14, 3840;
	mov.f32 	%f177, 0f00000000;
	mov.u32 	%r78, %r2;
	@%p9 bra 	$L__BB3_14;
	add.s64 	%rd22, %rd21, %rd5;
	shl.b64 	%rd23, %rd22, 2;
	add.s64 	%rd24, %rd2, %rd23;
	add.s64 	%rd38, %rd24, 8192;
	mov.f32 	%f177, 0f00000000;
	mov.u32 	%r75, %r21;
	mov.u32 	%r76, %r20;
	mov.u32 	%r78, %r2;
$L__BB3_13:
	.pragma "nounroll";
	ld.global.nc.f32 	%f24, [%rd38+-8192];
	ld.shared.f32 	%f25, [%r75+-8192];
	sub.f32 	%f26, %f24, %f25;
	fma.rn.f32 	%f27, %f26, %f26, %f177;
	ld.global.nc.f32 	%f28, [%rd38+-7168];
	ld.shared.f32 	%f29, [%r75+-7168];
	sub.f32 	%f30, %f28, %f29;
	fma.rn.f32 	%f31, %f30, %f30, %f27;
	ld.global.nc.f32 	%f32, [%rd38+-6144];
	ld.shared.f32 	%f33, [%r75+-6144];
	sub.f32 	%f34, %f32, %f33;
	fma.rn.f32 	%f35, %f34, %f34, %f31;
	ld.global.nc.f32 	%f36, [%rd38+-5120];
	ld.shared.f32 	%f37, [%r75+-5120];
	sub.f32 	%f38, %f36, %f37;
	fma.rn.f32 	%f39, %f38, %f38, %f35;
	ld.global.nc.f32 	%f40, [%rd38+-4096];
	ld.shared.f32 	%f41, [%r75+-4096];
	sub.f32 	%f42, %f40, %f41;
	fma.rn.f32 	%f43, %f42, %f42, %f39;
	ld.global.nc.f32 	%f44, [%rd38+-3072];
	ld.shared.f32 	%f45, [%r75+-3072];
	sub.f32 	%f46, %f44, %f45;
	fma.rn.f32 	%f47, %f46, %f46, %f43;
	ld.global.nc.f32 	%f48, [%rd38+-2048];
	ld.shared.f32 	%f49, [%r75+-2048];
	sub.f32 	%f50, %f48, %f49;
	fma.rn.f32 	%f51, %f50, %f50, %f47;
	ld.global.nc.f32 	%f52, [%rd38+-1024];
	ld.shared.f32 	%f53, [%r75+-1024];
	sub.f32 	%f54, %f52, %f53;
	fma.rn.f32 	%f55, %f54, %f54, %f51;
	ld.global.nc.f32 	%f56, [%rd38];
	ld.shared.f32 	%f57, [%r75];
	sub.f32 	%f58, %f56, %f57;
	fma.rn.f32 	%f59, %f58, %f58, %f55;
	ld.global.nc.f32 	%f60, [%rd38+1024];
	ld.shared.f32 	%f61, [%r75+1024];
	sub.f32 	%f62, %f60, %f61;
	fma.rn.f32 	%f63, %f62, %f62, %f59;
	ld.global.nc.f32 	%f64, [%rd38+2048];
	ld.shared.f32 	%f65, [%r75+2048];
	sub.f32 	%f66, %f64, %f65;
	fma.rn.f32 	%f67, %f66, %f66, %f63;
	ld.global.nc.f32 	%f68, [%rd38+3072];
	ld.shared.f32 	%f69, [%r75+3072];
	sub.f32 	%f70, %f68, %f69;
	fma.rn.f32 	%f71, %f70, %f70, %f67;
	ld.global.nc.f32 	%f72, [%rd38+4096];
	ld.shared.f32 	%f73, [%r75+4096];
	sub.f32 	%f74, %f72, %f73;
	fma.rn.f32 	%f75, %f74, %f74, %f71;
	ld.global.nc.f32 	%f76, [%rd38+5120];
	ld.shared.f32 	%f77, [%r75+5120];
	sub.f32 	%f78, %f76, %f77;
	fma.rn.f32 	%f79, %f78, %f78, %f75;
	ld.global.nc.f32 	%f80, [%rd38+6144];
	ld.shared.f32 	%f81, [%r75+6144];
	sub.f32 	%f82, %f80, %f81;
	fma.rn.f32 	%f83, %f82, %f82, %f79;
	ld.global.nc.f32 	%f84, [%rd38+7168];
	ld.shared.f32 	%f85, [%r75+7168];
	sub.f32 	%f86, %f84, %f85;
	fma.rn.f32 	%f177, %f86, %f86, %f83;
	add.s32 	%r78, %r78, 4096;
	add.s32 	%r76, %r76, 16;
	add.s64 	%rd38, %rd38, 16384;
	add.s32 	%r75, %r75, 16384;
	setp.ne.s32 	%p10, %r76, 0;
	@%p10 bra 	$L__BB3_13;
$L__BB3_14:
	setp.eq.s32 	%p11, %r15, 0;
	@%p11 bra 	$L__BB3_24;
	setp.lt.u32 	%p12, %r16, 7;
	@%p12 bra 	$L__BB3_17;
	cvt.u64.u32 	%rd25, %r78;
	add.s64 	%rd26, %rd25, %rd5;
	shl.b64 	%rd27, %rd26, 2;
	add.s64 	%rd28, %rd2, %rd27;
	ld.global.nc.f32 	%f88, [%rd28];
	shl.b32 	%r61, %r78, 2;
	mov.u32 	%r62, s;
	add.s32 	%r63, %r62, %r61;
	ld.shared.f32 	%f89, [%r63];
	sub.f32 	%f90, %f88, %f89;
	fma.rn.f32 	%f91, %f90, %f90, %f177;
	ld.global.nc.f32 	%f92, [%rd28+1024];
	ld.shared.f32 	%f93, [%r63+1024];
	sub.f32 	%f94, %f92, %f93;
	fma.rn.f32 	%f95, %f94, %f94, %f91;
	ld.global.nc.f32 	%f96, [%rd28+2048];
	ld.shared.f32 	%f97, [%r63+2048];
	sub.f32 	%f98, %f96, %f97;
	fma.rn.f32 	%f99, %f98, %f98, %f95;
	ld.global.nc.f32 	%f100, [%rd28+3072];
	ld.shared.f32 	%f101, [%r63+3072];
	sub.f32 	%f102, %f100, %f101;
	fma.rn.f32 	%f103, %f102, %f102, %f99;
	ld.global.nc.f32 	%f104, [%rd28+4096];
	ld.shared.f32 	%f105, [%r63+4096];
	sub.f32 	%f106, %f104, %f105;
	fma.rn.f32 	%f107, %f106, %f106, %f103;
	ld.global.nc.f32 	%f108, [%rd28+5120];
	ld.shared.f32 	%f109, [%r63+5120];
	sub.f32 	%f110, %f108, %f109;
	fma.rn.f32 	%f111, %f110, %f110, %f107;
	ld.global.nc.f32 	%f112, [%rd28+6144];
	ld.shared.f32 	%f113, [%r63+6144];
	sub.f32 	%f114, %f112, %f113;
	fma.rn.f32 	%f115, %f114, %f114, %f111;
	ld.global.nc.f32 	%f116, [%rd28+7168];
	ld.shared.f32 	%f117, [%r63+7168];
	sub.f32 	%f118, %f116, %f117;
	fma.rn.f32 	%f177, %f118, %f118, %f115;
	add.s32 	%r78, %r78, 2048;
$L__BB3_17:
	setp.eq.s32 	%p13, %r17, 0;
	@%p13 bra 	$L__BB3_24;
	setp.lt.u32 	%p14, %r18, 3;
	@%p14 bra 	$L__BB3_20;
	cvt.u64.u32 	%rd29, %r78;
	add.s64 	%rd30, %rd29, %rd5;
	shl.b64 	%rd31, %rd30, 2;
	add.s64 	%rd32, %rd2, %rd31;
	ld.global.nc.f32 	%f120, [%rd32];
	shl.b32 	%r64, %r78, 2;
	mov.u32 	%r65, s;
	add.s32 	%r66, %r65, %r64;
	ld.shared.f32 	%f121, [%r66];
	sub.f32 	%f122, %f120, %f121;
	fma.rn.f32 	%f123, %f122, %f122, %f177;
	ld.global.nc.f32 	%f124, [%rd32+1024];
	ld.shared.f32 	%f125, [%r66+1024];
	sub.f32 	%f126, %f124, %f125;
	fma.rn.f32 	%f127, %f126, %f126, %f123;
	ld.global.nc.f32 	%f128, [%rd32+2048];
	ld.shared.f32 	%f129, [%r66+2048];
	sub.f32 	%f130, %f128, %f129;
	fma.rn.f32 	%f131, %f130, %f130, %f127;
	ld.global.nc.f32 	%f132, [%rd32+3072];
	ld.shared.f32 	%f133, [%r66+3072];
	sub.f32 	%f134, %f132, %f133;
	fma.rn.f32 	%f177, %f134, %f134, %f131;
	add.s32 	%r78, %r78, 1024;
$L__BB3_20:
	setp.eq.s32 	%p15, %r19, 0;
	@%p15 bra 	$L__BB3_24;
	setp.eq.s32 	%p16, %r19, 1;
	cvt.u64.u32 	%rd33, %r78;
	add.s64 	%rd34, %rd33, %rd5;
	shl.b64 	%rd35, %rd34, 2;
	add.s64 	%rd9, %rd2, %rd35;
	ld.global.nc.f32 	%f135, [%rd9];
	shl.b32 	%r67, %r78, 2;
	mov.u32 	%r68, s;
	add.s32 	%r34, %r68, %r67;
	ld.shared.f32 	%f136, [%r34];
	sub.f32 	%f137, %f135, %f136;
	fma.rn.f32 	%f177, %f137, %f137, %f177;
	@%p16 bra 	$L__BB3_24;
	setp.eq.s32 	%p17, %r19, 2;
	ld.global.nc.f32 	%f138, [%rd9+1024];
	ld.shared.f32 	%f139, [%r34+1024];
	sub.f32 	%f140, %f138, %f139;
	fma.rn.f32 	%f177, %f140, %f140, %f177;
	@%p17 bra 	$L__BB3_24;
	ld.global.nc.f32 	%f141, [%rd9+2048];
	ld.shared.f32 	%f142, [%r34+2048];
	sub.f32 	%f143, %f141, %f142;
	fma.rn.f32 	%f177, %f143, %f143, %f177;
$L__BB3_24:
	setp.gt.u32 	%p18, %r2, 127;
	st.shared.f32 	[%r13], %f177;
	bar.sync 	0;
	@%p18 bra 	$L__BB3_26;
	ld.shared.f32 	%f144, [%r13+512];
	ld.shared.f32 	%f145, [%r13];
	add.f32 	%f146, %f144, %f145;
	st.shared.f32 	[%r13], %f146;
$L__BB3_26:
	setp.gt.u32 	%p19, %r2, 63;
	bar.sync 	0;
	@%p19 bra 	$L__BB3_28;
	ld.shared.f32 	%f147, [%r13+256];
	ld.shared.f32 	%f148, [%r13];
	add.f32 	%f149, %f147, %f148;
	st.shared.f32 	[%r13], %f149;
$L__BB3_28:
	setp.gt.u32 	%p20, %r2, 31;
	bar.sync 	0;
	@%p20 bra 	$L__BB3_31;
	setp.ne.s32 	%p21, %r2, 0;
	ld.volatile.shared.f32 	%f150, [%r13+128];
	ld.volatile.shared.f32 	%f151, [%r13];
	add.f32 	%f152, %f150, %f151;
	st.volatile.shared.f32 	[%r13], %f152;
	ld.volatile.shared.f32 	%f153, [%r13+64];
	ld.volatile.shared.f32 	%f154, [%r13];
	add.f32 	%f155, %f153, %f154;
	st.volatile.shared.f32 	[%r13], %f155;
	ld.volatile.shared.f32 	%f156, [%r13+32];
	ld.volatile.shared.f32 	%f157, [%r13];
	add.f32 	%f158, %f156, %f157;
	st.volatile.shared.f32 	[%r13], %f158;
	ld.volatile.shared.f32 	%f159, [%r13+16];
	ld.volatile.shared.f32 	%f160, [%r13];
	add.f32 	%f161, %f159, %f160;
	st.volatile.shared.f32 	[%r13], %f161;
	ld.volatile.shared.f32 	%f162, [%r13+8];
	ld.volatile.shared.f32 	%f163, [%r13];
	add.f32 	%f164, %f162, %f163;
	st.volatile.shared.f32 	[%r13], %f164;
	ld.volatile.shared.f32 	%f165, [%r13+4];
	ld.volatile.shared.f32 	%f166, [%r13];
	add.f32 	%f167, %f165, %f166;
	st.volatile.shared.f32 	[%r13], %f167;
	@%p21 bra 	$L__BB3_31;
	ld.shared.f32 	%f168, [%r12];
	sqrt.rn.f32 	%f169, %f168;
	mad.lo.s32 	%r69, %r74, %r37, %r1;
	mul.wide.s32 	%rd36, %r69, 4;
	add.s64 	%rd37, %rd4, %rd36;
	st.global.f32 	[%rd37], %f169;
$L__BB3_31:
	bar.sync 	0;
	add.s32 	%r74, %r74, 1;
	setp.ne.s32 	%p22, %r74, %r36;
	@%p22 bra 	$L__BB3_10;
$L__BB3_32:
	ret;

}
	// .globl	_Z28euclidean_strategy6_templateILi512EEvPKfS1_Pfiii
.visible .entry _Z28euclidean_strategy6_templateILi512EEvPKfS1_Pfiii(
	.param .u64 .ptr .align 1 _Z28euclidean_strategy6_templateILi512EEvPKfS1_Pfiii_param_0,
	.param .u64 .ptr .align 1 _Z28euclidean_strategy6_templateILi512EEvPKfS1_Pfiii_param_1,
	.param .u64 .ptr .align 1 _Z28euclidean_strategy6_templateILi512EEvPKfS1_Pfiii_param_2,
	.param .u32 _Z28euclidean_strategy6_templateILi512EEvPKfS1_Pfiii_param_3,
	.param .u32 _Z28euclidean_strategy6_templateILi512EEvPKfS1_Pfiii_param_4,
	.param .u32 _Z28euclidean_strategy6_templateILi512EEvPKfS1_Pfiii_param_5
)
{
	.reg .pred 	%p<24>;
	.reg .b32 	%r<81>;
	.reg .b32 	%f<181>;
	.reg .b64 	%rd<39>;

	ld.param.u64 	%rd11, [_Z28euclidean_strategy6_templateILi512EEvPKfS1_Pfiii_param_0];
	ld.param.u64 	%rd12, [_Z28euclidean_strategy6_templateILi512EEvPKfS1_Pfiii_param_1];
	ld.param.u64 	%rd10, [_Z28euclidean_strategy6_templateILi512EEvPKfS1_Pfiii_param_2];
	ld.param.u32 	%r36, [_Z28euclidean_strategy6_templateILi512EEvPKfS1_Pfiii_param_3];
	ld.param.u32 	%r37, [_Z28euclidean_strategy6_templateILi512EEvPKfS1_Pfiii_param_4];
	ld.param.u32 	%r38, [_Z28euclidean_strategy6_templateILi512EEvPKfS1_Pfiii_param_5];
	cvta.to.global.u64 	%rd1, %rd12;
	cvta.to.global.u64 	%rd2, %rd11;
	mov.u32 	%r1, %ctaid.x;
	setp.ge.s32 	%p1, %r1, %r37;
	@%p1 bra 	$L__BB4_34;
	mul.lo.s32 	%r39, %r38, %r1;
	cvt.s64.s32 	%rd3, %r39;
	mov.u32 	%r2, %tid.x;
	setp.ge.s32 	%p2, %r2, %r38;
	@%p2 bra 	$L__BB4_8;
	not.b32 	%r40, %r2;
	add.s32 	%r3, %r38, %r40;
	and.b32  	%r41, %r3, 1536;
	setp.eq.s32 	%p3, %r41, 1536;
	mov.u32 	%r72, %r2;
	@%p3 bra 	$L__BB4_5;
	shr.u32 	%r43, %r3, 9;
	add.s32 	%r44, %r43, 1;
	and.b32  	%r4, %r44, 3;
	mov.b32 	%r71, 0;
	mov.u32 	%r46, s;
	mov.u32 	%r72, %r2;
$L__BB4_4:
	.pragma "nounroll";
	cvt.u64.u32 	%rd13, %r72;
	add.s64 	%rd14, %rd13, %rd3;
	shl.b64 	%rd15, %rd14, 2;
	add.s64 	%rd16, %rd1, %rd15;
	ld.global.nc.f32 	%f15, [%rd16];
	shl.b32 	%r45, %r72, 2;
	add.s32 	%r47, %r46, %r45;
	st.shared.f32 	[%r47], %f15;
	add.s32 	%r72, %r72, 512;
	add.s32 	%r71, %r71, 1;
	setp.ne.s32 	%p4, %r71, %r4;
	@%p4 bra 	$L__BB4_4;
$L__BB4_5:
	setp.lt.u32 	%p5, %r3, 1536;
	@%p5 bra 	$L__BB4_8;
	mov.u32 	%r49, s;
$L__BB4_7:
	cvt.u64.u32 	%rd17, %r72;
	add.s64 	%rd18, %rd17, %rd3;
	shl.b64 	%rd19, %rd18, 2;
	add.s64 	%rd20, %rd1, %rd19;
	ld.global.nc.f32 	%f16, [%rd20];
	shl.b32 	%r48, %r72, 2;
	add.s32 	%r50, %r49, %r48;
	st.shared.f32 	[%r50], %f16;
	ld.global.nc.f32 	%f17, [%rd20+2048];
	st.shared.f32 	[%r50+2048], %f17;
	ld.global.nc.f32 	%f18, [%rd20+4096];
	st.shared.f32 	[%r50+4096], %f18;
	ld.global.nc.f32 	%f19, [%rd20+6144];
	st.shared.f32 	[%r50+6144], %f19;
	add.s32 	%r72, %r72, 2048;
	setp.lt.s32 	%p6, %r72, %r38;
	@%p6 bra 	$L__BB4_7;
$L__BB4_8:
	bar.sync 	0;
	setp.lt.s32 	%p7, %r36, 1;
	@%p7 bra 	$L__BB4_34;
	shl.b32 	%r52, %r38, 2;
	mov.u32 	%r53, s;
	add.s32 	%r12, %r53, %r52;
	shl.b32 	%r54, %r2, 2;
	add.s32 	%r13, %r12, %r54;
	not.b32 	%r55, %r2;
	add.s32 	%r14, %r38, %r55;
	shr.u32 	%r56, %r14, 9;
	add.s32 	%r57, %r56, 1;
	and.b32  	%r15, %r57, 15;
	add.s32 	%r16, %r15, -1;
	and.b32  	%r17, %r57, 7;
	add.s32 	%r18, %r17, -1;
	and.b32  	%r19, %r57, 3;
	and.b32  	%r58, %r57, 16777200;
	neg.s32 	%r20, %r58;
	add.s32 	%r59, %r54, %r53;
	add.s32 	%r21, %r59, 16384;
	cvta.to.global.u64 	%rd4, %rd10;
	mov.b32 	%r74, 0;
	cvt.u64.u32 	%rd21, %r2;
$L__BB4_10:
	setp.ge.s32 	%p8, %r2, %r38;
	mul.lo.s32 	%r60, %r74, %r38;
	cvt.s64.s32 	%rd5, %r60;
	mov.f32 	%f180, 0f00000000;
	@%p8 bra 	$L__BB4_24;
	setp.lt.u32 	%p9, %r14, 7680;
	mov.f32 	%f180, 0f00000000;
	mov.u32 	%r78, %r2;
	@%p9 bra 	$L__BB4_14;
	add.s64 	%rd22, %rd21, %rd5;
	shl.b64 	%rd23, %rd22, 2;
	add.s64 	%rd24, %rd2, %rd23;
	add.s64 	%rd38, %rd24, 16384;
	mov.f32 	%f180, 0f00000000;
	mov.u32 	%r75, %r21;
	mov.u32 	%r76, %r20;
	mov.u32 	%r78, %r2;
$L__BB4_13:
	.pragma "nounroll";
	ld.global.nc.f32 	%f24, [%rd38+-16384];
	ld.shared.f32 	%f25, [%r75+-16384];
	sub.f32 	%f26, %f24, %f25;
	fma.rn.f32 	%f27, %f26, %f26, %f180;
	ld.global.nc.f32 	%f28, [%rd38+-14336];
	ld.shared.f32 	%f29, [%r75+-14336];
	sub.f32 	%f30, %f28, %f29;
	fma.rn.f32 	%f31, %f30, %f30, %f27;
	ld.global.nc.f32 	%f32, [%rd38+-12288];
	ld.shared.f32 	%f33, [%r75+-12288];
	sub.f32 	%f34, %f32, %f33;
	fma.rn.f32 	%f35, %f34, %f34, %f31;
	ld.global.nc.f32 	%f36, [%rd38+-10240];
	ld.shared.f32 	%f37, [%r75+-10240];
	sub.f32 	%f38, %f36, %f37;
	fma.rn.f32 	%f39, %f38, %f38, %f35;
	ld.global.nc.f32 	%f40, [%rd38+-8192];
	ld.shared.f32 	%f41, [%r75+-8192];
	sub.f32 	%f42, %f40, %f41;
	fma.rn.f32 	%f43, %f42, %f42, %f39;
	ld.global.nc.f32 	%f44, [%rd38+-6144];
	ld.shared.f32 	%f45, [%r75+-6144];
	sub.f32 	%f46, %f44, %f45;
	fma.rn.f32 	%f47, %f46, %f46, %f43;
	ld.global.nc.f32 	%f48, [%rd38+-4096];
	ld.shared.f32 	%f49, [%r75+-4096];
	sub.f32 	%f50, %f48, %f49;
	fma.rn.f32 	%f51, %f50, %f50, %f47;
	ld.global.nc.f32 	%f52, [%rd38+-2048];
	ld.shared.f32 	%f53, [%r75+-2048];
	sub.f32 	%f54, %f52, %f53;
	fma.rn.f32 	%f55, %f54, %f54, %f51;
	ld.global.nc.f32 	%f56, [%rd38];
	ld.shared.f32 	%f57, [%r75];
	sub.f32 	%f58, %f56, %f57;
	fma.rn.f32 	%f59, %f58, %f58, %f55;
	ld.global.nc.f32 	%f60, [%rd38+2048];
	ld.shared.f32 	%f61, [%r75+2048];
	sub.f32 	%f62, %f60, %f61;
	fma.rn.f32 	%f63, %f62, %f62, %f59;
	ld.global.nc.f32 	%f64, [%rd38+4096];
	ld.shared.f32 	%f65, [%r75+4096];
	sub.f32 	%f66, %f64, %f65;
	fma.rn.f32 	%f67, %f66, %f66, %f63;
	ld.global.nc.f32 	%f68, [%rd38+6144];
	ld.shared.f32 	%f69, [%r75+6144];
	sub.f32 	%f70, %f68, %f69;
	fma.rn.f32 	%f71, %f70, %f70, %f67;
	ld.global.nc.f32 	%f72, [%rd38+8192];
	ld.shared.f32 	%f73, [%r75+8192];
	sub.f32 	%f74, %f72, %f73;
	fma.rn.f32 	%f75, %f74, %f74, %f71;
	ld.global.nc.f32 	%f76, [%rd38+10240];
	ld.shared.f32 	%f77, [%r75+10240];
	sub.f32 	%f78, %f76, %f77;
	fma.rn.f32 	%f79, %f78, %f78, %f75;
	ld.global.nc.f32 	%f80, [%rd38+12288];
	ld.shared.f32 	%f81, [%r75+12288];
	sub.f32 	%f82, %f80, %f81;
	fma.rn.f32 	%f83, %f82, %f82, %f79;
	ld.global.nc.f32 	%f84, [%rd38+14336];
	ld.shared.f32 	%f85, [%r75+14336];
	sub.f32 	%f86, %f84, %f85;
	fma.rn.f32 	%f180, %f86, %f86, %f83;
	add.s32 	%r78, %r78, 8192;
	add.s32 	%r76, %r76, 16;
	add.s64 	%rd38, %rd38, 32768;
	add.s32 	%r75, %r75, 32768;
	setp.ne.s32 	%p10, %r76, 0;
	@%p10 bra 	$L__BB4_13;
$L__BB4_14:
	setp.eq.s32 	%p11, %r15, 0;
	@%p11 bra 	$L__BB4_24;
	setp.lt.u32 	%p12, %r16, 7;
	@%p12 bra 	$L__BB4_17;
	cvt.u64.u32 	%rd25, %r78;
	add.s64 	%rd26, %rd25, %rd5;
	shl.b64 	%rd27, %rd26, 2;
	add.s64 	%rd28, %rd2, %rd27;
	ld.global.nc.f32 	%f88, [%rd28];
	shl.b32 	%r61, %r78, 2;
	mov.u32 	%r62, s;
	add.s32 	%r63, %r62, %r61;
	ld.shared.f32 	%f89, [%r63];
	sub.f32 	%f90, %f88, %f89;
	fma.rn.f32 	%f91, %f90, %f90, %f180;
	ld.global.nc.f32 	%f92, [%rd28+2048];
	ld.shared.f32 	%f93, [%r63+2048];
	sub.f32 	%f94, %f92, %f93;
	fma.rn.f32 	%f95, %f94, %f94, %f91;
	ld.global.nc.f32 	%f96, [%rd28+4096];
	ld.shared.f32 	%f97, [%r63+4096];
	sub.f32 	%f98, %f96, %f97;
	fma.rn.f32 	%f99, %f98, %f98, %f95;
	ld.global.nc.f32 	%f100, [%rd28+6144];
	ld.shared.f32 	%f101, [%r63+6144];
	sub.f32 	%f102, %f100, %f101;
	fma.rn.f32 	%f103, %f102, %f102, %f99;
	ld.global.nc.f32 	%f104, [%rd28+8192];
	ld.shared.f32 	%f105, [%r63+8192];
	sub.f32 	%f106, %f104, %f105;
	fma.rn.f32 	%f107, %f106, %f106, %f103;
	ld.global.nc.f32 	%f108, [%rd28+10240];
	ld.shared.f32 	%f109, [%r63+10240];
	sub.f32 	%f110, %f108, %f109;
	fma.rn.f32 	%f111, %f110, %f110, %f107;
	ld.global.nc.f32 	%f112, [%rd28+12288];
	ld.shared.f32 	%f113, [%r63+12288];
	sub.f32 	%f114, %f112, %f113;
	fma.rn.f32 	%f115, %f114, %f114, %f111;
	ld.global.nc.f32 	%f116, [%rd28+14336];
	ld.shared.f32 	%f117, [%r63+14336];
	sub.f32 	%f118, %f116, %f117;
	fma.rn.f32 	%f180, %f118, %f118, %f115;
	add.s32 	%r78, %r78, 4096;
$L__BB4_17:
	setp.eq.s32 	%p13, %r17, 0;
	@%p13 bra 	$L__BB4_24;
	setp.lt.u32 	%p14, %r18, 3;
	@%p14 bra 	$L__BB4_20;
	cvt.u64.u32 	%rd29, %r78;
	add.s64 	%rd30, %rd29, %rd5;
	shl.b64 	%rd31, %rd30, 2;
	add.s64 	%rd32, %rd2, %rd31;
	ld.global.nc.f32 	%f120, [%rd32];
	shl.b32 	%r64, %r78, 2;
	mov.u32 	%r65, s;
	add.s32 	%r66, %r65, %r64;
	ld.shared.f32 	%f121, [%r66];
	sub.f32 	%f122, %f120, %f121;
	fma.rn.f32 	%f123, %f122, %f122, %f180;
	ld.global.nc.f32 	%f124, [%rd32+2048];
	ld.shared.f32 	%f125, [%r66+2048];
	sub.f32 	%f126, %f124, %f125;
	fma.rn.f32 	%f127, %f126, %f126, %f123;
	ld.global.nc.f32 	%f128, [%rd32+4096];
	ld.shared.f32 	%f129, [%r66+4096];
	sub.f32 	%f130, %f128, %f129;
	fma.rn.f32 	%f131, %f130, %f130, %f127;
	ld.global.nc.f32 	%f132, [%rd32+6144];
	ld.shared.f32 	%f133, [%r66+6144];
	sub.f32 	%f134, %f132, %f133;
	fma.rn.f32 	%f180, %f134, %f134, %f131;
	add.s32 	%r78, %r78, 2048;
$L__BB4_20:
	setp.eq.s32 	%p15, %r19, 0;
	@%p15 bra 	$L__BB4_24;
	setp.eq.s32 	%p16, %r19, 1;
	cvt.u64.u32 	%rd33, %r78;
	add.s64 	%rd34, %rd33, %rd5;
	shl.b64 	%rd35, %rd34, 2;
	add.s64 	%rd9, %rd2, %rd35;
	ld.global.nc.f32 	%f135, [%rd9];
	shl.b32 	%r67, %r78, 2;
	mov.u32 	%r68, s;
	add.s32 	%r34, %r68, %r67;
	ld.shared.f32 	%f136, [%r34];
	sub.f32 	%f137, %f135, %f136;
	fma.rn.f32 	%f180, %f137, %f137, %f180;
	@%p16 bra 	$L__BB4_24;
	setp.eq.s32 	%p17, %r19, 2;
	ld.global.nc.f32 	%f138, [%rd9+2048];
	ld.shared.f32 	%f139, [%r34+2048];
	sub.f32 	%f140, %f138, %f139;
	fma.rn.f32 	%f180, %f140, %f140, %f180;
	@%p17 bra 	$L__BB4_24;
	ld.global.nc.f32 	%f141, [%rd9+4096];
	ld.shared.f32 	%f142, [%r34+4096];
	sub.f32 	%f143, %f141, %f142;
	fma.rn.f32 	%f180, %f143, %f143, %f180;
$L__BB4_24:
	setp.gt.u32 	%p18, %r2, 255;
	st.shared.f32 	[%r13], %f180;
	bar.sync 	0;
	@%p18 bra 	$L__BB4_26;
	ld.shared.f32 	%f144, [%r13+1024];
	ld.shared.f32 	%f145, [%r13];
	add.f32 	%f146, %f144, %f145;
	st.shared.f32 	[%r13], %f146;
$L__BB4_26:
	setp.gt.u32 	%p19, %r2, 127;
	bar.sync 	0;
	@%p19 bra 	$L__BB4_28;
	ld.shared.f32 	%f147, [%r13+512];
	ld.shared.f32 	%f148, [%r13];
	add.f32 	%f149, %f147, %f148;
	st.shared.f32 	[%r13], %f149;
$L__BB4_28:
	setp.gt.u32 	%p20, %r2, 63;
	bar.sync 	0;
	@%p20 bra 	$L__BB4_30;
	ld.shared.f32 	%f150, [%r13+256];
	ld.shared.f32 	%f151, [%r13];
	add.f32 	%f152, %f150, %f151;
	st.shared.f32 	[%r13], %f152;
$L__BB4_30:
	setp.gt.u32 	%p21, %r2, 31;
	bar.sync 	0;
	@%p21 bra 	$L__BB4_33;
	setp.ne.s32 	%p22, %r2, 0;
	ld.volatile.shared.f32 	%f153, [%r13+128];
	ld.volatile.shared.f32 	%f154, [%r13];
	add.f32 	%f155, %f153, %f154;
	st.volatile.shared.f32 	[%r13], %f155;
	ld.volatile.shared.f32 	%f156, [%r13+64];
	ld.volatile.shared.f32 	%f157, [%r13];
	add.f32 	%f158, %f156, %f157;
	st.volatile.shared.f32 	[%r13], %f158;
	ld.volatile.shared.f32 	%f159, [%r13+32];
	ld.volatile.shared.f32 	%f160, [%r13];
	add.f32 	%f161, %f159, %f160;
	st.volatile.shared.f32 	[%r13], %f161;
	ld.volatile.shared.f32 	%f162, [%r13+16];
	ld.volatile.shared.f32 	%f163, [%r13];
	add.f32 	%f164, %f162, %f163;
	st.volatile.shared.f32 	[%r13], %f164;
	ld.volatile.shared.f32 	%f165, [%r13+8];
	ld.volatile.shared.f32 	%f166, [%r13];
	add.f32 	%f167, %f165, %f166;
	st.volatile.shared.f32 	[%r13], %f167;
	ld.volatile.shared.f32 	%f168, [%r13+4];
	ld.volatile.shared.f32 	%f169, [%r13];
	add.f32 	%f170, %f168, %f169;
	st.volatile.shared.f32 	[%r13], %f170;
	@%p22 bra 	$L__BB4_33;
	ld.shared.f32 	%f171, [%r12];
	sqrt.rn.f32 	%f172, %f171;
	mad.lo.s32 	%r69, %r74, %r37, %r1;
	mul.wide.s32 	%rd36, %r69, 4;
	add.s64 	%rd37, %rd4, %rd36;
	st.global.f32 	[%rd37], %f172;
$L__BB4_33:
	bar.sync 	0;
	add.s32 	%r74, %r74, 1;
	setp.ne.s32 	%p23, %r74, %r36;
	@%p23 bra 	$L__BB4_10;
$L__BB4_34:
	ret;

}
	// .globl	_Z28euclidean_strategy6_templateILi1024EEvPKfS1_Pfiii
.visible .entry _Z28euclidean_strategy6_templateILi1024EEvPKfS1_Pfiii(
	.param .u64 .ptr .align 1 _Z28euclidean_strategy6_templateILi1024EEvPKfS1_Pfiii_param_0,
	.param .u64 .ptr .align 1 _Z28euclidean_strategy6_templateILi1024EEvPKfS1_Pfiii_param_1,
	.param .u64 .ptr .align 1 _Z28euclidean_strategy6_templateILi1024EEvPKfS1_Pfiii_param_2,
	.param .u32 _Z28euclidean_strategy6_templateILi1024EEvPKfS1_Pfiii_param_3,
	.param .u32 _Z28euclidean_strategy6_templateILi1024EEvPKfS1_Pfiii_param_4,
	.param .u32 _Z28euclidean_strategy6_templateILi1024EEvPKfS1_Pfiii_param_5
)
{
	.reg .pred 	%p<25>;
	.reg .b32 	%r<81>;
	.reg .b32 	%f<184>;
	.reg .b64 	%rd<39>;

	ld.param.u64 	%rd11, [_Z28euclidean_strategy6_templateILi1024EEvPKfS1_Pfiii_param_0];
	ld.param.u64 	%rd12, [_Z28euclidean_strategy6_templateILi1024EEvPKfS1_Pfiii_param_1];
	ld.param.u64 	%rd10, [_Z28euclidean_strategy6_templateILi1024EEvPKfS1_Pfiii_param_2];
	ld.param.u32 	%r36, [_Z28euclidean_strategy6_templateILi1024EEvPKfS1_Pfiii_param_3];
	ld.param.u32 	%r37, [_Z28euclidean_strategy6_templateILi1024EEvPKfS1_Pfiii_param_4];
	ld.param.u32 	%r38, [_Z28euclidean_strategy6_templateILi1024EEvPKfS1_Pfiii_param_5];
	cvta.to.global.u64 	%rd1, %rd12;
	cvta.to.global.u64 	%rd2, %rd11;
	mov.u32 	%r1, %ctaid.x;
	setp.ge.s32 	%p1, %r1, %r37;
	@%p1 bra 	$L__BB5_36;
	mul.lo.s32 	%r39, %r38, %r1;
	cvt.s64.s32 	%rd3, %r39;
	mov.u32 	%r2, %tid.x;
	setp.ge.s32 	%p2, %r2, %r38;
	@%p2 bra 	$L__BB5_8;
	not.b32 	%r40, %r2;
	add.s32 	%r3, %r38, %r40;
	and.b32  	%r41, %r3, 3072;
	setp.eq.s32 	%p3, %r41, 3072;
	mov.u32 	%r72, %r2;
	@%p3 bra 	$L__BB5_5;
	shr.u32 	%r43, %r3, 10;
	add.s32 	%r44, %r43, 1;
	and.b32  	%r4, %r44, 3;
	mov.b32 	%r71, 0;
	mov.u32 	%r46, s;
	mov.u32 	%r72, %r2;
$L__BB5_4:
	.pragma "nounroll";
	cvt.u64.u32 	%rd13, %r72;
	add.s64 	%rd14, %rd13, %rd3;
	shl.b64 	%rd15, %rd14, 2;
	add.s64 	%rd16, %rd1, %rd15;
	ld.global.nc.f32 	%f15, [%rd16];
	shl.b32 	%r45, %r72, 2;
	add.s32 	%r47, %r46, %r45;
	st.shared.f32 	[%r47], %f15;
	add.s32 	%r72, %r72, 1024;
	add.s32 	%r71, %r71, 1;
	setp.ne.s32 	%p4, %r71, %r4;
	@%p4 bra 	$L__BB5_4;
$L__BB5_5:
	setp.lt.u32 	%p5, %r3, 3072;
	@%p5 bra 	$L__BB5_8;
	mov.u32 	%r49, s;
$L__BB5_7:
	cvt.u64.u32 	%rd17, %r72;
	add.s64 	%rd18, %rd17, %rd3;
	shl.b64 	%rd19, %rd18, 2;
	add.s64 	%rd20, %rd1, %rd19;
	ld.global.nc.f32 	%f16, [%rd20];
	shl.b32 	%r48, %r72, 2;
	add.s32 	%r50, %r49, %r48;
	st.shared.f32 	[%r50], %f16;
	ld.global.nc.f32 	%f17, [%rd20+4096];
	st.shared.f32 	[%r50+4096], %f17;
	ld.global.nc.f32 	%f18, [%rd20+8192];
	st.shared.f32 	[%r50+8192], %f18;
	ld.global.nc.f32 	%f19, [%rd20+12288];
	st.shared.f32 	[%r50+12288], %f19;
	add.s32 	%r72, %r72, 4096;
	setp.lt.s32 	%p6, %r72, %r38;
	@%p6 bra 	$L__BB5_7;
$L__BB5_8:
	bar.sync 	0;
	setp.lt.s32 	%p7, %r36, 1;
	@%p7 bra 	$L__BB5_36;
	shl.b32 	%r52, %r38, 2;
	mov.u32 	%r53, s;
	add.s32 	%r12, %r53, %r52;
	shl.b32 	%r54, %r2, 2;
	add.s32 	%r13, %r12, %r54;
	not.b32 	%r55, %r2;
	add.s32 	%r14, %r38, %r55;
	shr.u32 	%r56, %r14, 10;
	add.s32 	%r57, %r56, 1;
	and.b32  	%r15, %r57, 15;
	add.s32 	%r16, %r15, -1;
	and.b32  	%r17, %r57, 7;
	add.s32 	%r18, %r17, -1;
	and.b32  	%r19, %r57, 3;
	and.b32  	%r58, %r57, 8388592;
	neg.s32 	%r20, %r58;
	add.s32 	%r59, %r54, %r53;
	add.s32 	%r21, %r59, 32768;
	cvta.to.global.u64 	%rd4, %rd10;
	mov.b32 	%r74, 0;
	cvt.u64.u32 	%rd21, %r2;
$L__BB5_10:
	setp.ge.s32 	%p8, %r2, %r38;
	mul.lo.s32 	%r60, %r74, %r38;
	cvt.s64.s32 	%rd5, %r60;
	mov.f32 	%f183, 0f00000000;
	@%p8 bra 	$L__BB5_24;
	setp.lt.u32 	%p9, %r14, 15360;
	mov.f32 	%f183, 0f00000000;
	mov.u32 	%r78, %r2;
	@%p9 bra 	$L__BB5_14;
	add.s64 	%rd22, %rd21, %rd5;
	shl.b64 	%rd23, %rd22, 2;
	add.s64 	%rd24, %rd2, %rd23;
	add.s64 	%rd38, %rd24, 32768;
	mov.f32 	%f183, 0f00000000;
	mov.u32 	%r75, %r21;
	mov.u32 	%r76, %r20;
	mov.u32 	%r78, %r2;
$L__BB5_13:
	.pragma "nounroll";
	ld.global.nc.f32 	%f24, [%rd38+-32768];
	ld.shared.f32 	%f25, [%r75+-32768];
	sub.f32 	%f26, %f24, %f25;
	fma.rn.f32 	%f27, %f26, %f26, %f183;
	ld.global.nc.f32 	%f28, [%rd38+-28672];
	ld.shared.f32 	%f29, [%r75+-28672];
	sub.f32 	%f30, %f28, %f29;
	fma.rn.f32 	%f31, %f30, %f30, %f27;
	ld.global.nc.f32 	%f32, [%rd38+-24576];
	ld.shared.f32 	%f33, [%r75+-24576];
	sub.f32 	%f34, %f32, %f33;
	fma.rn.f32 	%f35, %f34, %f34, %f31;
	ld.global.nc.f32 	%f36, [%rd38+-20480];
	ld.shared.f32 	%f37, [%r75+-20480];
	sub.f32 	%f38, %f36, %f37;
	fma.rn.f32 	%f39, %f38, %f38, %f35;
	ld.global.nc.f32 	%f40, [%rd38+-16384];
	ld.shared.f32 	%f41, [%r75+-16384];
	sub.f32 	%f42, %f40, %f41;
	fma.rn.f32 	%f43, %f42, %f42, %f39;
	ld.global.nc.f32 	%f44, [%rd38+-12288];
	ld.shared.f32 	%f45, [%r75+-12288];
	sub.f32 	%f46, %f44, %f45;
	fma.rn.f32 	%f47, %f46, %f46, %f43;
	ld.global.nc.f32 	%f48, [%rd38+-8192];
	ld.shared.f32 	%f49, [%r75+-8192];
	sub.f32 	%f50, %f48, %f49;
	fma.rn.f32 	%f51, %f50, %f50, %f47;
	ld.global.nc.f32 	%f52, [%rd38+-4096];
	ld.shared.f32 	%f53, [%r75+-4096];
	sub.f32 	%f54, %f52, %f53;
	fma.rn.f32 	%f55, %f54, %f54, %f51;
	ld.global.nc.f32 	%f56, [%rd38];
	ld.shared.f32 	%f57, [%r75];
	sub.f32 	%f58, %f56, %f57;
	fma.rn.f32 	%f59, %f58, %f58, %f55;
	ld.global.nc.f32 	%f60, [%rd38+4096];
	ld.shared.f32 	%f61, [%r75+4096];
	sub.f32 	%f62, %f60, %f61;
	fma.rn.f32 	%f63, %f62, %f62, %f59;
	ld.global.nc.f32 	%f64, [%rd38+8192];
	ld.shared.f32 	%f65, [%r75+8192];
	sub.f32 	%f66, %f64, %f65;
	fma.rn.f32 	%f67, %f66, %f66, %f63;
	ld.global.nc.f32 	%f68, [%rd38+12288];
	ld.shared.f32 	%f69, [%r75+12288];
	sub.f32 	%f70, %f68, %f69;
	fma.rn.f32 	%f71, %f70, %f70, %f67;
	ld.global.nc.f32 	%f72, [%rd38+16384];
	ld.shared.f32 	%f73, [%r75+16384];
	sub.f32 	%f74, %f72, %f73;
	fma.rn.f32 	%f75, %f74, %f74, %f71;
	ld.global.nc.f32 	%f76, [%rd38+20480];
	ld.shared.f32 	%f77, [%r75+20480];
	sub.f32 	%f78, %f76, %f77;
	fma.rn.f32 	%f79, %f78, %f78, %f75;
	ld.global.nc.f32 	%f80, [%rd38+24576];
	ld.shared.f32 	%f81, [%r75+24576];
	sub.f32 	%f82, %f80, %f81;
	fma.rn.f32 	%f83, %f82, %f82, %f79;
	ld.global.nc.f32 	%f84, [%rd38+28672];
	ld.shared.f32 	%f85, [%r75+28672];
	sub.f32 	%f86, %f84, %f85;
	fma.rn.f32 	%f183, %f86, %f86, %f83;
	add.s32 	%r78, %r78, 16384;
	add.s32 	%r76, %r76, 16;
	add.s64 	%rd38, %rd38, 65536;
	add.s32 	%r75, %r75, 65536;
	setp.ne.s32 	%p10, %r76, 0;
	@%p10 bra 	$L__BB5_13;
$L__BB5_14:
	setp.eq.s32 	%p11, %r15, 0;
	@%p11 bra 	$L__BB5_24;
	setp.lt.u32 	%p12, %r16, 7;
	@%p12 bra 	$L__BB5_17;
	cvt.u64.u32 	%rd25, %r78;
	add.s64 	%rd26, %rd25, %rd5;
	shl.b64 	%rd27, %rd26, 2;
	add.s64 	%rd28, %rd2, %rd27;
	ld.global.nc.f32 	%f88, [%rd28];
	shl.b32 	%r61, %r78, 2;
	mov.u32 	%r62, s;
	add.s32 	%r63, %r62, %r61;
	ld.shared.f32 	%f89, [%r63];
	sub.f32 	%f90, %f88, %f89;
	fma.rn.f32 	%f91, %f90, %f90, %f183;
	ld.global.nc.f32 	%f92, [%rd28+4096];
	ld.shared.f32 	%f93, [%r63+4096];
	sub.f32 	%f94, %f92, %f93;
	fma.rn.f32 	%f95, %f94, %f94, %f91;
	ld.global.nc.f32 	%f96, [%rd28+8192];
	ld.shared.f32 	%f97, [%r63+8192];
	sub.f32 	%f98, %f96, %f97;
	fma.rn.f32 	%f99, %f98, %f98, %f95;
	ld.global.nc.f32 	%f100, [%rd28+12288];
	ld.shared.f32 	%f101, [%r63+12288];
	sub.f32 	%f102, %f100, %f101;
	fma.rn.f32 	%f103, %f102, %f102, %f99;
	ld.global.nc.f32 	%f104, [%rd28+16384];
	ld.shared.f32 	%f105, [%r63+16384];
	sub.f32 	%f106, %f104, %f105;
	fma.rn.f32 	%f107, %f106, %f106, %f103;
	ld.global.nc.f32 	%f108, [%rd28+20480];
	ld.shared.f32 	%f109, [%r63+20480];
	sub.f32 	%f110, %f108, %f109;
	fma.rn.f32 	%f111, %f110, %f110, %f107;
	ld.global.nc.f32 	%f112, [%rd28+24576];
	ld.shared.f32 	%f113, [%r63+24576];
	sub.f32 	%f114, %f112, %f113;
	fma.rn.f32 	%f115, %f114, %f114, %f111;
	ld.global.nc.f32 	%f116, [%rd28+28672];
	ld.shared.f32 	%f117, [%r63+28672];
	sub.f32 	%f118, %f116, %f117;
	fma.rn.f32 	%f183, %f118, %f118, %f115;
	add.s32 	%r78, %r78, 8192;
$L__BB5_17:
	setp.eq.s32 	%p13, %r17, 0;
	@%p13 bra 	$L__BB5_24;
	setp.lt.u32 	%p14, %r18, 3;
	@%p14 bra 	$L__BB5_20;
	cvt.u64.u32 	%rd29, %r78;
	add.s64 	%rd30, %rd29, %rd5;
	shl.b64 	%rd31, %rd30, 2;
	add.s64 	%rd32, %rd2, %rd31;
	ld.global.nc.f32 	%f120, [%rd32];
	shl.b32 	%r64, %r78, 2;
	mov.u32 	%r65, s;
	add.s32 	%r66, %r65, %r64;
	ld.shared.f32 	%f121, [%r66];
	sub.f32 	%f122, %f120, %f121;
	fma.rn.f32 	%f123, %f122, %f122, %f183;
	ld.global.nc.f32 	%f124, [%rd32+4096];
	ld.shared.f32 	%f125, [%r66+4096];
	sub.f32 	%f126, %f124, %f125;
	fma.rn.f32 	%f127, %f126, %f126, %f123;
	ld.global.nc.f32 	%f128, [%rd32+8192];
	ld.shared.f32 	%f129, [%r66+8192];
	sub.f32 	%f130, %f128, %f129;
	fma.rn.f32 	%f131, %f130, %f130, %f127;
	ld.global.nc.f32 	%f132, [%rd32+12288];
	ld.shared.f32 	%f133, [%r66+12288];
	sub.f32 	%f134, %f132, %f133;
	fma.rn.f32 	%f183, %f134, %f134, %f131;
	add.s32 	%r78, %r78, 4096;
$L__BB5_20:
	setp.eq.s32 	%p15, %r19, 0;
	@%p15 bra 	$L__BB5_24;
	setp.eq.s32 	%p16, %r19, 1;
	cvt.u64.u32 	%rd33, %r78;
	add.s64 	%rd34, %rd33, %rd5;
	shl.b64 	%rd35, %rd34, 2;
	add.s64 	%rd9, %rd2, %rd35;
	ld.global.nc.f32 	%f135, [%rd9];
	shl.b32 	%r67, %r78, 2;
	mov.u32 	%r68, s;
	add.s32 	%r34, %r68, %r67;
	ld.shared.f32 	%f136, [%r34];
	sub.f32 	%f137, %f135, %f136;
	fma.rn.f32 	%f183, %f137, %f137, %f183;
	@%p16 bra 	$L__BB5_24;
	setp.eq.s32 	%p17, %r19, 2;
	ld.global.nc.f32 	%f138, [%rd9+4096];
	ld.shared.f32 	%f139, [%r34+4096];
	sub.f32 	%f140, %f138, %f139;
	fma.rn.f32 	%f183, %f140, %f140, %f183;
	@%p17 bra 	$L__BB5_24;
	ld.global.nc.f32 	%f141, [%rd9+8192];
	ld.shared.f32 	%f142, [%r34+8192];
	sub.f32 	%f143, %f141, %f142;
	fma.rn.f32 	%f183, %f143, %f143, %f183;
$L__BB5_24:
	setp.gt.u32 	%p18, %r2, 511;
	st.shared.f32 	[%r13], %f183;
	bar.sync 	0;
	@%p18 bra 	$L__BB5_26;
	ld.shared.f32 	%f144, [%r13+2048];
	ld.shared.f32 	%f145, [%r13];
	add.f32 	%f146, %f144, %f145;
	st.shared.f32 	[%r13], %f146;
$L__BB5_26:
	setp.gt.u32 	%p19, %r2, 255;
	bar.sync 	0;
	@%p19 bra 	$L__BB5_28;
	ld.shared.f32 	%f147, [%r13+1024];
	ld.shared.f32 	%f148, [%r13];
	add.f32 	%f149, %f147, %f148;
	st.shared.f32 	[%r13], %f149;
$L__BB5_28:
	setp.gt.u32 	%p20, %r2, 127;
	bar.sync 	0;
	@%p20 bra 	$L__BB5_30;
	ld.shared.f32 	%f150, [%r13+512];
	ld.shared.f32 	%f151, [%r13];
	add.f32 	%f152, %f150, %f151;
	st.shared.f32 	[%r13], %f152;
$L__BB5_30:
	setp.gt.u32 	%p21, %r2, 63;
	bar.sync 	0;
	@%p21 bra 	$L__BB5_32;
	ld.shared.f32 	%f153, [%r13+256];
	ld.shared.f32 	%f154, [%r13];
	add.f32 	%f155, %f153, %f154;
	st.shared.f32 	[%r13], %f155;
$L__BB5_32:
	setp.gt.u32 	%p22, %r2, 31;
	bar.sync 	0;
	@%p22 bra 	$L__BB5_35;
	setp.ne.s32 	%p23, %r2, 0;
	ld.volatile.shared.f32 	%f156, [%r13+128];
	ld.volatile.shared.f32 	%f157, [%r13];
	add.f32 	%f158, %f156, %f157;
	st.volatile.shared.f32 	[%r13], %f158;
	ld.volatile.shared.f32 	%f159, [%r13+64];
	ld.volatile.shared.f32 	%f160, [%r13];
	add.f32 	%f161, %f159, %f160;
	st.volatile.shared.f32 	[%r13], %f161;
	ld.volatile.shared.f32 	%f162, [%r13+32];
	ld.volatile.shared.f32 	%f163, [%r13];
	add.f32 	%f164, %f162, %f163;
	st.volatile.shared.f32 	[%r13], %f164;
	ld.volatile.shared.f32 	%f165, [%r13+16];
	ld.volatile.shared.f32 	%f166, [%r13];
	add.f32 	%f167, %f165, %f166;
	st.volatile.shared.f32 	[%r13], %f167;
	ld.volatile.shared.f32 	%f168, [%r13+8];
	ld.volatile.shared.f32 	%f169, [%r13];
	add.f32 	%f170, %f168, %f169;
	st.volatile.shared.f32 	[%r13], %f170;
	ld.volatile.shared.f32 	%f171, [%r13+4];
	ld.volatile.shared.f32 	%f172, [%r13];
	add.f32 	%f173, %f171, %f172;
	st.volatile.shared.f32 	[%r13], %f173;
	@%p23 bra 	$L__BB5_35;
	ld.shared.f32 	%f174, [%r12];
	sqrt.rn.f32 	%f175, %f174;
	mad.lo.s32 	%r69, %r74, %r37, %r1;
	mul.wide.s32 	%rd36, %r69, 4;
	add.s64 	%rd37, %rd4, %rd36;
	st.global.f32 	[%rd37], %f175;
$L__BB5_35:
	bar.sync 	0;
	add.s32 	%r74, %r74, 1;
	setp.ne.s32 	%p24, %r74, %r36;
	@%p24 bra 	$L__BB5_10;
$L__BB5_36:
	ret;

}


// ===== COMPILED SASS (sm_100) =====

	.target	sm_100

	.elftype	@"ET_EXEC"


//--------------------- .note.nv.tkinfo           --------------------------
	.section	.note.nv.tkinfo,"",@"SHT_NOTE"
	.sectionflags	@"SHF_NOTE_NV_TKINFO"
	.tkinfo
        /*0018*/ 	.word	0x00000002
        /*0030*/ 	.string	""
        /*0030*/ 	.string	"ptxas"
        /*0030*/ 	.string	"Cuda compilation tools, release 13.0, V13.0.88"
        /*0030*/ 	.string	"Build cuda_13.0.r13.0/compiler.36424714_0"
        /*0030*/ 	.string	"-arch sm_100 -m 64 "



//--------------------- .note.nv.cuinfo           --------------------------
	.section	.note.nv.cuinfo,"",@"SHT_NOTE"
	.sectionflags	@"SHF_NOTE_NV_CUINFO"
        /*0018*/ 	.short	0x0002
        /*001a*/ 	.short	0x0064
        /*001c*/ 	.short	0x0082
	.zero		2


//--------------------- .nv.info                  --------------------------
	.section	.nv.info,"",@"SHT_CUDA_INFO"
	.align	4


	//----- nvinfo : EIATTR_REGCOUNT
	.align		4
        /*0000*/ 	.byte	0x04, 0x2f
        /*0002*/ 	.short	(.L_1 - .L_0)
	.align		4
.L_0:
        /*0004*/ 	.word	index@(_Z28euclidean_strategy6_templateILi32EEvPKfS1_Pfiii)
        /*0008*/ 	.word	0x00000020


	//----- nvinfo : EIATTR_FRAME_SIZE
	.align		4
.L_1:
        /*000c*/ 	.byte	0x04, 0x11
        /*000e*/ 	.short	(.L_3 - .L_2)
	.align		4
.L_2:
        /*0010*/ 	.word	index@($__internal_5_$__cuda_sm20_sqrt_rn_f32_slowpath)
        /*0014*/ 	.word	0x00000000


	//----- nvinfo : EIATTR_FRAME_SIZE
	.align		4
.L_3:
        /*0018*/ 	.byte	0x04, 0x11
        /*001a*/ 	.short	(.L_5 - .L_4)
	.align		4
.L_4:
        /*001c*/ 	.word	index@(_Z28euclidean_strategy6_templateILi32EEvPKfS1_Pfiii)
        /*0020*/ 	.word	0x00000000


	//----- nvinfo : EIATTR_REGCOUNT
	.align		4
.L_5:
        /*0024*/ 	.byte	0x04, 0x2f
        /*0026*/ 	.short	(.L_7 - .L_6)
	.align		4
.L_6:
        /*0028*/ 	.word	index@(_Z28euclidean_strategy6_templateILi64EEvPKfS1_Pfiii)
        /*002c*/ 	.word	0x00000020


	//----- nvinfo : EIATTR_FRAME_SIZE
	.align		4
.L_7:
        /*0030*/ 	.byte	0x04, 0x11
        /*0032*/ 	.short	(.L_9 - .L_8)
	.align		4
.L_8:
        /*0034*/ 	.word	index@($__internal_4_$__cuda_sm20_sqrt_rn_f32_slowpath)
        /*0038*/ 	.word	0x00000000


	//----- nvinfo : EIATTR_FRAME_SIZE
	.align		4
.L_9:
        /*003c*/ 	.byte	0x04, 0x11
        /*003e*/ 	.short	(.L_11 - .L_10)
	.align		4
.L_10:
        /*0040*/ 	.word	index@(_Z28euclidean_strategy6_templateILi64EEvPKfS1_Pfiii)
        /*0044*/ 	.word	0x00000000


	//----- nvinfo : EIATTR_REGCOUNT
	.align		4
.L_11:
        /*0048*/ 	.byte	0x04, 0x2f
        /*004a*/ 	.short	(.L_13 - .L_12)
	.align		4
.L_12:
        /*004c*/ 	.word	index@(_Z28euclidean_strategy6_templateILi128EEvPKfS1_Pfiii)
        /*0050*/ 	.word	0x00000020


	//----- nvinfo : EIATTR_FRAME_SIZE
	.align		4
.L_13:
        /*0054*/ 	.byte	0x04, 0x11
        /*0056*/ 	.short	(.L_15 - .L_14)
	.align		4
.L_14:
        /*0058*/ 	.word	index@($__internal_3_$__cuda_sm20_sqrt_rn_f32_slowpath)
        /*005c*/ 	.word	0x00000000


	//----- nvinfo : EIATTR_FRAME_SIZE
	.align		4
.L_15:
        /*0060*/ 	.byte	0x04, 0x11
        /*0062*/ 	.short	(.L_17 - .L_16)
	.align		4
.L_16:
        /*0064*/ 	.word	index@(_Z28euclidean_strategy6_templateILi128EEvPKfS1_Pfiii)
        /*0068*/ 	.word	0x00000000


	//----- nvinfo : EIATTR_REGCOUNT
	.align		4
.L_17:
        /*006c*/ 	.byte	0x04, 0x2f
        /*006e*/ 	.short	(.L_19 - .L_18)
	.align		4
.L_18:
        /*0070*/ 	.word	index@(_Z28euclidean_strategy6_templateILi256EEvPKfS1_Pfiii)
        /*0074*/ 	.word	0x00000020


	//----- nvinfo : EIATTR_FRAME_SIZE
	.align		4
.L_19:
        /*0078*/ 	.byte	0x04, 0x11
        /*007a*/ 	.short	(.L_21 - .L_20)
	.align		4
.L_20:
        /*007c*/ 	.word	index@($__internal_2_$__cuda_sm20_sqrt_rn_f32_slowpath)
        /*0080*/ 	.word	0x00000000


	//----- nvinfo : EIATTR_FRAME_SIZE
	.align		4
.L_21:
        /*0084*/ 	.byte	0x04, 0x11
        /*0086*/ 	.short	(.L_23 - .L_22)
	.align		4
.L_22:
        /*0088*/ 	.word	index@(_Z28euclidean_strategy6_templateILi256EEvPKfS1_Pfiii)
        /*008c*/ 	.word	0x00000000


	//----- nvinfo : EIATTR_REGCOUNT
	.align		4
.L_23:
        /*0090*/ 	.byte	0x04, 0x2f
        /*0092*/ 	.short	(.L_25 - .L_24)
	.align		4
.L_24:
        /*0094*/ 	.word	index@(_Z28euclidean_strategy6_templateILi512EEvPKfS1_Pfiii)
        /*0098*/ 	.word	0x00000020


	//----- nvinfo : EIATTR_FRAME_SIZE
	.align		4
.L_25:
        /*009c*/ 	.byte	0x04, 0x11
        /*009e*/ 	.short	(.L_27 - .L_26)
	.align		4
.L_26:
        /*00a0*/ 	.word	index@($__internal_1_$__cuda_sm20_sqrt_rn_f32_slowpath)
        /*00a4*/ 	.word	0x00000000


	//----- nvinfo : EIATTR_FRAME_SIZE
	.align		4
.L_27:
        /*00a8*/ 	.byte	0x04, 0x11
        /*00aa*/ 	.short	(.L_29 - .L_28)
	.align		4
.L_28:
        /*00ac*/ 	.word	index@(_Z28euclidean_strategy6_templateILi512EEvPKfS1_Pfiii)
        /*00b0*/ 	.word	0x00000000


	//----- nvinfo : EIATTR_REGCOUNT
	.align		4
.L_29:
        /*00b4*/ 	.byte	0x04, 0x2f
        /*00b6*/ 	.short	(.L_31 - .L_30)
	.align		4
.L_30:
        /*00b8*/ 	.word	index@(_Z28euclidean_strategy6_templateILi1024EEvPKfS1_Pfiii)
        /*00bc*/ 	.word	0x00000020


	//----- nvinfo : EIATTR_FRAME_SIZE
	.align		4
.L_31:
        /*00c0*/ 	.byte	0x04, 0x11
        /*00c2*/ 	.short	(.L_33 - .L_32)
	.align		4
.L_32:
        /*00c4*/ 	.word	index@($__internal_0_$__cuda_sm20_sqrt_rn_f32_slowpath)
        /*00c8*/ 	.word	0x00000000


	//----- nvinfo : EIATTR_FRAME_SIZE
	.align		4
.L_33:
        /*00cc*/ 	.byte	0x04, 0x11
        /*00ce*/ 	.short	(.L_35 - .L_34)
	.align		4
.L_34:
        /*00d0*/ 	.word	index@(_Z28euclidean_strategy6_templateILi1024EEvPKfS1_Pfiii)
        /*00d4*/ 	.word	0x00000000


	//----- nvinfo : EIATTR_MIN_STACK_SIZE
	.align		4
.L_35:
        /*00d8*/ 	.byte	0x04, 0x12
        /*00da*/ 	.short	(.L_37 - .L_36)
	.align		4
.L_36:
        /*00dc*/ 	.word	index@(_Z28euclidean_strategy6_templateILi1024EEvPKfS1_Pfiii)
        /*00e0*/ 	.word	0x00000000


	//----- nvinfo : EIATTR_MIN_STACK_SIZE
	.align		4
.L_37:
        /*00e4*/ 	.byte	0x04, 0x12
        /*00e6*/ 	.short	(.L_39 - .L_38)
	.align		4
.L_38:
        /*00e8*/ 	.word	index@(_Z28euclidean_strategy6_templateILi512EEvPKfS1_Pfiii)
        /*00ec*/ 	.word	0x00000000


	//----- nvinfo : EIATTR_MIN_STACK_SIZE
	.align		4
.L_39:
        /*00f0*/ 	.byte	0x04, 0x12
        /*00f2*/ 	.short	(.L_41 - .L_40)
	.align		4
.L_40:
        /*00f4*/ 	.word	index@(_Z28euclidean_strategy6_templateILi256EEvPKfS1_Pfiii)
        /*00f8*/ 	.word	0x00000000


	//----- nvinfo : EIATTR_MIN_STACK_SIZE
	.align		4
.L_41:
        /*00fc*/ 	.byte	0x04, 0x12
        /*00fe*/ 	.short	(.L_43 - .L_42)
	.align		4
.L_42:
        /*0100*/ 	.word	index@(_Z28euclidean_strategy6_templateILi128EEvPKfS1_Pfiii)
        /*0104*/ 	.word	0x00000000


	//----- nvinfo : EIATTR_MIN_STACK_SIZE
	.align		4
.L_43:
        /*0108*/ 	.byte	0x04, 0x12
        /*010a*/ 	.short	(.L_45 - .L_44)
	.align		4
.L_44:
        /*010c*/ 	.word	index@(_Z28euclidean_strategy6_templateILi64EEvPKfS1_Pfiii)
        /*0110*/ 	.word	0x00000000


	//----- nvinfo : EIATTR_MIN_STACK_SIZE
	.align		4
.L_45:
        /*0114*/ 	.byte	0x04, 0x12
        /*0116*/ 	.short	(.L_47 - .L_46)
	.align		4
.L_46:
        /*0118*/ 	.word	index@(_Z28euclidean_strategy6_templateILi32EEvPKfS1_Pfiii)
        /*011c*/ 	.word	0x00000000
.L_47:


//--------------------- .nv.compat                --------------------------
	.section	.nv.compat,"",@"SHT_CUDA_COMPAT_INFO"
	.align	4
        /*0000*/ 	.byte	0x02, 0x09, 0x00, 0x00, 0x02, 0x02, 0x01, 0x00, 0x02, 0x05, 0x05, 0x00, 0x03, 0x07, 0x01, 0x01
        /*0010*/ 	.byte	0x02, 0x03, 0x00, 0x00, 0x02, 0x06, 0x01, 0x00, 0x04, 0x0b, 0x08, 0x00, 0x01, 0x00, 0x00, 0x00
        /*0020*/ 	.byte	0x00, 0x00, 0x00, 0x00


//--------------------- .nv.info._Z28euclidean_strategy6_templateILi1024EEvPKfS1_Pfiii --------------------------
	.section	.nv.info._Z28euclidean_strategy6_templateILi1024EEvPKfS1_Pfiii,"",@"SHT_CUDA_INFO"
	.sectionflags	@""
	.align	4


	//----- nvinfo : EIATTR_CUDA_API_VERSION
	.align		4
        /*0000*/ 	.byte	0x04, 0x37
        /*0002*/ 	.short	(.L_49 - .L_48)
.L_48:
        /*0004*/ 	.word	0x00000082


	//----- nvinfo : EIATTR_KPARAM_INFO
	.align		4
.L_49:
        /*0008*/ 	.byte	0x04, 0x17
        /*000a*/ 	.short	(.L_51 - .L_50)
.L_50:
        /*000c*/ 	.word	0x00000000
        /*0010*/ 	.short	0x0005
        /*0012*/ 	.short	0x0020
        /*0014*/ 	.byte	0x00, 0xf0, 0x11, 0x00


	//----- nvinfo : EIATTR_KPARAM_INFO
	.align		4
.L_51:
        /*0018*/ 	.byte	0x04, 0x17
        /*001a*/ 	.short	(.L_53 - .L_52)
.L_52:
        /*001c*/ 	.word	0x00000000
        /*0020*/ 	.short	0x0004
        /*0022*/ 	.short	0x001c
        /*0024*/ 	.byte	0x00, 0xf0, 0x11, 0x00


	//----- nvinfo : EIATTR_KPARAM_INFO
	.align		4
.L_53:
        /*0028*/ 	.byte	0x04, 0x17
        /*002a*/ 	.short	(.L_55 - .L_54)
.L_54:
        /*002c*/ 	.word	0x00000000
        /*0030*/ 	.short	0x0003
        /*0032*/ 	.short	0x0018
        /*0034*/ 	.byte	0x00, 0xf0, 0x11, 0x00


	//----- nvinfo : EIATTR_KPARAM_INFO
	.align		4
.L_55:
        /*0038*/ 	.byte	0x04, 0x17
        /*003a*/ 	.short	(.L_57 - .L_56)
.L_56:
        /*003c*/ 	.word	0x00000000
        /*0040*/ 	.short	0x0002
        /*0042*/ 	.short	0x0010
        /*0044*/ 	.byte	0x00, 0xf5, 0x21, 0x00


	//----- nvinfo : EIATTR_KPARAM_INFO
	.align		4
.L_57:
        /*0048*/ 	.byte	0x04, 0x17
        /*004a*/ 	.short	(.L_59 - .L_58)
.L_58:
        /*004c*/ 	.word	0x00000000
        /*0050*/ 	.short	0x0001
        /*0052*/ 	.short	0x0008
        /*0054*/ 	.byte	0x00, 0xf5, 0x21, 0x00


	//----- nvinfo : EIATTR_KPARAM_INFO
	.align		4
.L_59:
        /*0058*/ 	.byte	0x04, 0x17
        /*005a*/ 	.short	(.L_61 - .L_60)
.L_60:
        /*005c*/ 	.word	0x00000000
        /*0060*/ 	.short	0x0000
        /*0062*/ 	.short	0x0000
        /*0064*/ 	.byte	0x00, 0xf5, 0x21, 0x00


	//----- nvinfo : EIATTR_SPARSE_MMA_MASK
	.align		4
.L_61:
        /*0068*/ 	.byte	0x03, 0x50
        /*006a*/ 	.short	0x0000


	//----- nvinfo : EIATTR_MAXREG_COUNT
	.align		4
        /*006c*/ 	.byte	0x03, 0x1b
        /*006e*/ 	.short	0x00ff


	//----- nvinfo : EIATTR_NUM_BARRIERS
	.align		4
        /*0070*/ 	.byte	0x02, 0x4c
        /*0072*/ 	.byte	0x01
	.zero		1


	//----- nvinfo : EIATTR_MERCURY_ISA_VERSION
	.align		4
        /*0074*/ 	.byte	0x03, 0x5f
        /*0076*/ 	.short	0x0101


	//----- nvinfo : EIATTR_VRC_CTA_INIT_COUNT
	.align		4
        /*0078*/ 	.byte	0x02, 0x4a
	.zero		1
	.zero		1


	//----- nvinfo : EIATTR_EXIT_INSTR_OFFSETS
	.align		4
        /*007c*/ 	.byte	0x04, 0x1c
        /*007e*/ 	.short	(.L_63 - .L_62)


	//   ....[0]....
.L_62:
        /*0080*/ 	.word	0x00000040


	//   ....[1]....
        /*0084*/ 	.word	0x00000a30


	//   ....[2]....
        /*0088*/ 	.word	0x00001ce0


	//----- nvinfo : EIATTR_CRS_STACK_SIZE
	.align		4
.L_63:
        /*008c*/ 	.byte	0x04, 0x1e
        /*008e*/ 	.short	(.L_65 - .L_64)
.L_64:
        /*0090*/ 	.word	0x00000000


	//----- nvinfo : EIATTR_CBANK_PARAM_SIZE
	.align		4
.L_65:
        /*0094*/ 	.byte	0x03, 0x19
        /*0096*/ 	.short	0x0024


	//----- nvinfo : EIATTR_PARAM_CBANK
	.align		4
        /*0098*/ 	.byte	0x04, 0x0a
        /*009a*/ 	.short	(.L_67 - .L_66)
	.align		4
.L_66:
        /*009c*/ 	.word	index@(.nv.constant0._Z28euclidean_strategy6_templateILi1024EEvPKfS1_Pfiii)
        /*00a0*/ 	.short	0x0380
        /*00a2*/ 	.short	0x0024


	//----- nvinfo : EIATTR_SW_WAR
	.align		4
.L_67:
        /*00a4*/ 	.byte	0x04, 0x36
        /*00a6*/ 	.short	(.L_69 - .L_68)
.L_68:
        /*00a8*/ 	.word	0x00000008
.L_69:


//--------------------- .nv.info._Z28euclidean_strategy6_templateILi512EEvPKfS1_Pfiii --------------------------
	.section	.nv.info._Z28euclidean_strategy6_templateILi512EEvPKfS1_Pfiii,"",@"SHT_CUDA_INFO"
	.sectionflags	@""
	.align	4


	//----- nvinfo : EIATTR_CUDA_API_VERSION
	.align		4
        /*0000*/ 	.byte	0x04, 0x37
        /*0002*/ 	.short	(.L_71 - .L_70)
.L_70:
        /*0004*/ 	.word	0x00000082


	//----- nvinfo : EIATTR_KPARAM_INFO
	.align		4
.L_71:
        /*0008*/ 	.byte	0x04, 0x17
        /*000a*/ 	.short	(.L_73 - .L_72)
.L_72:
        /*000c*/ 	.word	0x00000000
        /*0010*/ 	.short	0x0005
        /*0012*/ 	.short	0x0020
        /*0014*/ 	.byte	0x00, 0xf0, 0x11, 0x00


	//----- nvinfo : EIATTR_KPARAM_INFO
	.align		4
.L_73:
        /*0018*/ 	.byte	0x04, 0x17
        /*001a*/ 	.short	(.L_75 - .L_74)
.L_74:
        /*001c*/ 	.word	0x00000000
        /*0020*/ 	.short	0x0004
        /*0022*/ 	.short	0x001c
        /*0024*/ 	.byte	0x00, 0xf0, 0x11, 0x00


	//----- nvinfo : EIATTR_KPARAM_INFO
	.align		4
.L_75:
        /*0028*/ 	.byte	0x04, 0x17
        /*002a*/ 	.short	(.L_77 - .L_76)
.L_76:
        /*002c*/ 	.word	0x00000000
        /*0030*/ 	.short	0x0003
        /*0032*/ 	.short	0x0018
        /*0034*/ 	.byte	0x00, 0xf0, 0x11, 0x00


	//----- nvinfo : EIATTR_KPARAM_INFO
	.align		4
.L_77:
        /*0038*/ 	.byte	0x04, 0x17
        /*003a*/ 	.short	(.L_79 - .L_78)
.L_78:
        /*003c*/ 	.word	0x00000000
        /*0040*/ 	.short	0x0002
        /*0042*/ 	.short	0x0010
        /*0044*/ 	.byte	0x00, 0xf5, 0x21, 0x00


	//----- nvinfo : EIATTR_KPARAM_INFO
	.align		4
.L_79:
        /*0048*/ 	.byte	0x04, 0x17
        /*004a*/ 	.short	(.L_81 - .L_80)
.L_80:
        /*004c*/ 	.word	0x00000000
        /*0050*/ 	.short	0x0001
        /*0052*/ 	.short	0x0008
        /*0054*/ 	.byte	0x00, 0xf5, 0x21, 0x00


	//----- nvinfo : EIATTR_KPARAM_INFO
	.align		4
.L_81:
        /*0058*/ 	.byte	0x04, 0x17
        /*005a*/ 	.short	(.L_83 - .L_82)
.L_82:
        /*005c*/ 	.word	0x00000000
        /*0060*/ 	.short	0x0000
        /*0062*/ 	.short	0x0000
        /*0064*/ 	.byte	0x00, 0xf5, 0x21, 0x00


	//----- nvinfo : EIATTR_SPARSE_MMA_MASK
	.align		4
.L_83:
        /*0068*/ 	.byte	0x03, 0x50
        /*006a*/ 	.short	0x0000


	//----- nvinfo : EIATTR_MAXREG_COUNT
	.align		4
        /*006c*/ 	.byte	0x03, 0x1b
        /*006e*/ 	.short	0x00ff


	//----- nvinfo : EIATTR_NUM_BARRIERS
	.align		4
        /*0070*/ 	.byte	0x02, 0x4c
        /*0072*/ 	.byte	0x01
	.zero		1


	//----- nvinfo : EIATTR_MERCURY_ISA_VERSION
	.align		4
        /*0074*/ 	.byte	0x03, 0x5f
        /*0076*/ 	.short	0x0101


	//----- nvinfo : EIATTR_VRC_CTA_INIT_COUNT
	.align		4
        /*0078*/ 	.byte	0x02, 0x4a
	.zero		1
	.zero		1


	//----- nvinfo : EIATTR_EXIT_INSTR_OFFSETS
	.align		4
        /*007c*/ 	.byte	0x04, 0x1c
        /*007e*/ 	.short	(.L_85 - .L_84)


	//   ....[0]....
.L_84:
        /*0080*/ 	.word	0x00000040


	//   ....[1]....
        /*0084*/ 	.word	0x00000a30


	//   ....[2]....
        /*0088*/ 	.word	0x00001c80


	//----- nvinfo : EIATTR_CRS_STACK_SIZE
	.align		4
.L_85:
        /*008c*/ 	.byte	0x04, 0x1e
        /*008e*/ 	.short	(.L_87 - .L_86)
.L_86:
        /*0090*/ 	.word	0x00000000


	//----- nvinfo : EIATTR_CBANK_PARAM_SIZE
	.align		4
.L_87:
        /*0094*/ 	.byte	0x03, 0x19
        /*0096*/ 	.short	0x0024


	//----- nvinfo : EIATTR_PARAM_CBANK
	.align		4
        /*0098*/ 	.byte	0x04, 0x0a
        /*009a*/ 	.short	(.L_89 - .L_88)
	.align		4
.L_88:
        /*009c*/ 	.word	index@(.nv.constant0._Z28euclidean_strategy6_templateILi512EEvPKfS1_Pfiii)
        /*00a0*/ 	.short	0x0380
        /*00a2*/ 	.short	0x0024


	//----- nvinfo : EIATTR_SW_WAR
	.align		4
.L_89:
        /*00a4*/ 	.byte	0x04, 0x36
        /*00a6*/ 	.short	(.L_91 - .L_90)
.L_90:
        /*00a8*/ 	.word	0x00000008
.L_91:


//--------------------- .nv.info._Z28euclidean_strategy6_templateILi256EEvPKfS1_Pfiii --------------------------
	.section	.nv.info._Z28euclidean_strategy6_templateILi256EEvPKfS1_Pfiii,"",@"SHT_CUDA_INFO"
	.sectionflags	@""
	.align	4


	//----- nvinfo : EIATTR_CUDA_API_VERSION
	.align		4
        /*0000*/ 	.byte	0x04, 0x37
        /*0002*/ 	.short	(.L_93 - .L_92)
.L_92:
        /*0004*/ 	.word	0x00000082


	//----- nvinfo : EIATTR_KPARAM_INFO
	.align		4
.L_93:
        /*0008*/ 	.byte	0x04, 0x17
        /*000a*/ 	.short	(.L_95 - .L_94)
.L_94:
        /*000c*/ 	.word	0x00000000
        /*0010*/ 	.short	0x0005
        /*0012*/ 	.short	0x0020
        /*0014*/ 	.byte	0x00, 0xf0, 0x11, 0x00


	//----- nvinfo : EIATTR_KPARAM_INFO
	.align		4
.L_95:
        /*0018*/ 	.byte	0x04, 0x17
        /*001a*/ 	.short	(.L_97 - .L_96)
.L_96:
        /*001c*/ 	.word	0x00000000
        /*0020*/ 	.short	0x0004
        /*0022*/ 	.short	0x001c
        /*0024*/ 	.byte	0x00, 0xf0, 0x11, 0x00


	//----- nvinfo : EIATTR_KPARAM_INFO
	.align		4
.L_97:
        /*0028*/ 	.byte	0x04, 0x17
        /*002a*/ 	.short	(.L_99 - .L_98)
.L_98:
        /*002c*/ 	.word	0x00000000
        /*0030*/ 	.short	0x0003
        /*0032*/ 	.short	0x0018
        /*0034*/ 	.byte	0x00, 0xf0, 0x11, 0x00


	//----- nvinfo : EIATTR_KPARAM_INFO
	.align		4
.L_99:
        /*0038*/ 	.byte	0x04, 0x17
        /*003a*/ 	.short	(.L_101 - .L_100)
.L_100:
        /*003c*/ 	.word	0x00000000
        /*0040*/ 	.short	0x0002
        /*0042*/ 	.short	0x0010
        /*0044*/ 	.byte	0x00, 0xf5, 0x21, 0x00


	//----- nvinfo : EIATTR_KPARAM_INFO
	.align		4
.L_101:
        /*0048*/ 	.byte	0x04, 0x17
        /*004a*/ 	.short	(.L_103 - .L_102)
.L_102:
        /*004c*/ 	.word	0x00000000
        /*0050*/ 	.short	0x0001
        /*0052*/ 	.short	0x0008
        /*0054*/ 	.byte	0x00, 0xf5, 0x21, 0x00


	//----- nvinfo : EIATTR_KPARAM_INFO
	.align		4
.L_103:
        /*0058*/ 	.byte	0x04, 0x17
        /*005a*/ 	.short	(.L_105 - .L_104)
.L_104:
        /*005c*/ 	.word	0x00000000
        /*0060*/ 	.short	0x0000
        /*0062*/ 	.short	0x0000
        /*0064*/ 	.byte	0x00, 0xf5, 0x21, 0x00


	//----- nvinfo : EIATTR_SPARSE_MMA_MASK
	.align		4
.L_105:
        /*0068*/ 	.byte	0x03, 0x50
        /*006a*/ 	.short	0x0000


	//----- nvinfo : EIATTR_MAXREG_COUNT
	.align		4
        /*006c*/ 	.byte	0x03, 0x1b
        /*006e*/ 	.short	0x00ff


	//----- nvinfo : EIATTR_NUM_BARRIERS
	.align		4
        /*0070*/ 	.byte	0x02, 0x4c
        /*0072*/ 	.byte	0x01
	.zero		1


	//----- nvinfo : EIATTR_MERCURY_ISA_VERSION
	.align		4
        /*0074*/ 	.byte	0x03, 0x5f
        /*0076*/ 	.short	0x0101


	//----- nvinfo : EIATTR_VRC_CTA_INIT_COUNT
	.align		4
        /*0078*/ 	.byte	0x02, 0x4a
	.zero		1
	.zero		1


	//----- nvinfo : EIATTR_EXIT_INSTR_OFFSETS
	.align		4
        /*007c*/ 	.byte	0x04, 0x1c
        /*007e*/ 	.short	(.L_107 - .L_106)


	//   ....[0]....
.L_106:
        /*0080*/ 	.word	0x00000040


	//   ....[1]....
        /*0084*/ 	.word	0x00000a30


	//   ....[2]....
        /*0088*/ 	.word	0x00001c20


	//----- nvinfo : EIATTR_CRS_STACK_SIZE
	.align		4
.L_107:
        /*008c*/ 	.byte	0x04, 0x1e
        /*008e*/ 	.short	(.L_109 - .L_108)
.L_108:
        /*0090*/ 	.word	0x00000000


	//----- nvinfo : EIATTR_CBANK_PARAM_SIZE
	.align		4
.L_109:
        /*0094*/ 	.byte	0x03, 0x19
        /*0096*/ 	.short	0x0024


	//----- nvinfo : EIATTR_PARAM_CBANK
	.align		4
        /*0098*/ 	.byte	0x04, 0x0a
        /*009a*/ 	.short	(.L_111 - .L_110)
	.align		4
.L_110:
        /*009c*/ 	.word	index@(.nv.constant0._Z28euclidean_strategy6_templateILi256EEvPKfS1_Pfiii)
        /*00a0*/ 	.short	0x0380
        /*00a2*/ 	.short	0x0024


	//----- nvinfo : EIATTR_SW_WAR
	.align		4
.L_111:
        /*00a4*/ 	.byte	0x04, 0x36
        /*00a6*/ 	.short	(.L_113 - .L_112)
.L_112:
        /*00a8*/ 	.word	0x00000008
.L_113:


//--------------------- .nv.info._Z28euclidean_strategy6_templateILi128EEvPKfS1_Pfiii --------------------------
	.section	.nv.info._Z28euclidean_strategy6_templateILi128EEvPKfS1_Pfiii,"",@"SHT_CUDA_INFO"
	.sectionflags	@""
	.align	4


	//----- nvinfo : EIATTR_CUDA_API_VERSION
	.align		4
        /*0000*/ 	.byte	0x04, 0x37
        /*0002*/ 	.short	(.L_115 - .L_114)
.L_114:
        /*0004*/ 	.word	0x00000082


	//----- nvinfo : EIATTR_KPARAM_INFO
	.align		4
.L_115:
        /*0008*/ 	.byte	0x04, 0x17
        /*000a*/ 	.short	(.L_117 - .L_116)
.L_116:
        /*000c*/ 	.word	0x00000000
        /*0010*/ 	.short	0x0005
        /*0012*/ 	.short	0x0020
        /*0014*/ 	.byte	0x00, 0xf0, 0x11, 0x00


	//----- nvinfo : EIATTR_KPARAM_INFO
	.align		4
.L_117:
        /*0018*/ 	.byte	0x04, 0x17
        /*001a*/ 	.short	(.L_119 - .L_118)
.L_118:
        /*001c*/ 	.word	0x00000000
        /*0020*/ 	.short	0x0004
        /*0022*/ 	.short	0x001c
        /*0024*/ 	.byte	0x00, 0xf0, 0x11, 0x00


	//----- nvinfo : EIATTR_KPARAM_INFO
	.align		4
.L_119:
        /*0028*/ 	.byte	0x04, 0x17
        /*002a*/ 	.short	(.L_121 - .L_120)
.L_120:
        /*002c*/ 	.word	0x00000000
        /*0030*/ 	.short	0x0003
        /*0032*/ 	.short	0x0018
        /*0034*/ 	.byte	0x00, 0xf0, 0x11, 0x00


	//----- nvinfo : EIATTR_KPARAM_INFO
	.align		4
.L_121:
        /*0038*/ 	.byte	0x04, 0x17
        /*003a*/ 	.short	(.L_123 - .L_122)
.L_122:
        /*003c*/ 	.word	0x00000000
        /*0040*/ 	.short	0x0002
        /*0042*/ 	.short	0x0010
        /*0044*/ 	.byte	0x00, 0xf5, 0x21, 0x00


	//----- nvinfo : EIATTR_KPARAM_INFO
	.align		4
.L_123:
        /*0048*/ 	.byte	0x04, 0x17
        /*004a*/ 	.short	(.L_125 - .L_124)
.L_124:
        /*004c*/ 	.word	0x00000000
        /*0050*/ 	.short	0x0001
        /*0052*/ 	.short	0x0008
        /*0054*/ 	.byte	0x00, 0xf5, 0x21, 0x00


	//----- nvinfo : EIATTR_KPARAM_INFO
	.align		4
.L_125:
        /*0058*/ 	.byte	0x04, 0x17
        /*005a*/ 	.short	(.L_127 - .L_126)
.L_126:
        /*005c*/ 	.word	0x00000000
        /*0060*/ 	.short	0x0000
        /*0062*/ 	.short	0x0000
        /*0064*/ 	.byte	0x00, 0xf5, 0x21, 0x00


	//----- nvinfo : EIATTR_SPARSE_MMA_MASK
	.align		4
.L_127:
        /*0068*/ 	.byte	0x03, 0x50
        /*006a*/ 	.short	0x0000


	//----- nvinfo : EIATTR_MAXREG_COUNT
	.align		4
        /*006c*/ 	.byte	0x03, 0x1b
        /*006e*/ 	.short	0x00ff


	//----- nvinfo : EIATTR_NUM_BARRIERS
	.align		4
        /*0070*/ 	.byte	0x02, 0x4c
        /*0072*/ 	.byte	0x01
	.zero		1


	//----- nvinfo : EIATTR_MERCURY_ISA_VERSION
	.align		4
        /*0074*/ 	.byte	0x03, 0x5f
        /*0076*/ 	.short	0x0101


	//----- nvinfo : EIATTR_VRC_CTA_INIT_COUNT
	.align		4
        /*0078*/ 	.byte	0x02, 0x4a
	.zero		1
	.zero		1


	//----- nvinfo : EIATTR_EXIT_INSTR_OFFSETS
	.align		4
        /*007c*/ 	.byte	0x04, 0x1c
        /*007e*/ 	.short	(.L_129 - .L_128)


	//   ....[0]....
.L_128:
        /*0080*/ 	.word	0x00000040


	//   ....[1]....
        /*0084*/ 	.word	0x00000a30


	//   ....[2]....
        /*0088*/ 	.word	0x00001bc0


	//----- nvinfo : EIATTR_CRS_STACK_SIZE
	.align		4
.L_129:
        /*008c*/ 	.byte	0x04, 0x1e
        /*008e*/ 	.short	(.L_131 - .L_130)
.L_130:
        /*0090*/ 	.word	0x00000000


	//----- nvinfo : EIATTR_CBANK_PARAM_SIZE
	.align		4
.L_131:
        /*0094*/ 	.byte	0x03, 0x19
        /*0096*/ 	.short	0x0024


	//----- nvinfo : EIATTR_PARAM_CBANK
	.align		4
        /*0098*/ 	.byte	0x04, 0x0a
        /*009a*/ 	.short	(.L_133 - .L_132)
	.align		4
.L_132:
        /*009c*/ 	.word	index@(.nv.constant0._Z28euclidean_strategy6_templateILi128EEvPKfS1_Pfiii)
        /*00a0*/ 	.short	0x0380
        /*00a2*/ 	.short	0x0024


	//----- nvinfo : EIATTR_SW_WAR
	.align		4
.L_133:
        /*00a4*/ 	.byte	0x04, 0x36
        /*00a6*/ 	.short	(.L_135 - .L_134)
.L_134:
        /*00a8*/ 	.word	0x00000008
.L_135:


//--------------------- .nv.info._Z28euclidean_strategy6_templateILi64EEvPKfS1_Pfiii --------------------------
	.section	.nv.info._Z28euclidean_strategy6_templateILi64EEvPKfS1_Pfiii,"",@"SHT_CUDA_INFO"
	.sectionflags	@""
	.align	4


	//----- nvinfo : EIATTR_CUDA_API_VERSION
	.align		4
        /*0000*/ 	.byte	0x04, 0x37
        /*0002*/ 	.short	(.L_137 - .L_136)
.L_136:
        /*0004*/ 	.word	0x00000082


	//----- nvinfo : EIATTR_KPARAM_INFO
	.align		4
.L_137:
        /*0008*/ 	.byte	0x04, 0x17
        /*000a*/ 	.short	(.L_139 - .L_138)
.L_138:
        /*000c*/ 	.word	0x00000000
        /*0010*/ 	.short	0x0005
        /*0012*/ 	.short	0x0020
        /*0014*/ 	.byte	0x00, 0xf0, 0x11, 0x00


	//----- nvinfo : EIATTR_KPARAM_INFO
	.align		4
.L_139:
        /*0018*/ 	.byte	0x04, 0x17
        /*001a*/ 	.short	(.L_141 - .L_140)
.L_140:
        /*001c*/ 	.word	0x00000000
        /*0020*/ 	.short	0x0004
        /*0022*/ 	.short	0x001c
        /*0024*/ 	.byte	0x00, 0xf0, 0x11, 0x00


	//----- nvinfo : EIATTR_KPARAM_INFO
	.align		4
.L_141:
        /*0028*/ 	.byte	0x04, 0x17
        /*002a*/ 	.short	(.L_143 - .L_142)
.L_142:
        /*002c*/ 	.word	0x00000000
        /*0030*/ 	.short	0x0003
        /*0032*/ 	.short	0x0018
        /*0034*/ 	.byte	0x00, 0xf0, 0x11, 0x00


	//----- nvinfo : EIATTR_KPARAM_INFO
	.align		4
.L_143:
        /*0038*/ 	.byte	0x04, 0x17
        /*003a*/ 	.short	(.L_145 - .L_144)
.L_144:
        /*003c*/ 	.word	0x00000000
        /*0040*/ 	.short	0x0002
        /*0042*/ 	.short	0x0010
        /*0044*/ 	.byte	0x00, 0xf5, 0x21, 0x00


	//----- nvinfo : EIATTR_KPARAM_INFO
	.align		4
.L_145:
        /*0048*/ 	.byte	0x04, 0x17
        /*004a*/ 	.short	(.L_147 - .L_146)
.L_146:
        /*004c*/ 	.word	0x00000000
        /*0050*/ 	.short	0x0001
        /*0052*/ 	.short	0x0008
        /*0054*/ 	.byte	0x00, 0xf5, 0x21, 0x00


	//----- nvinfo : EIATTR_KPARAM_INFO
	.align		4
.L_147:
        /*0058*/ 	.byte	0x04, 0x17
        /*005a*/ 	.short	(.L_149 - .L_148)
.L_148:
        /*005c*/ 	.word	0x00000000
        /*0060*/ 	.short	0x0000
        /*0062*/ 	.short	0x0000
        /*0064*/ 	.byte	0x00, 0xf5, 0x21, 0x00


	//----- nvinfo : EIATTR_SPARSE_MMA_MASK
	.align		4
.L_149:
        /*0068*/ 	.byte	0x03, 0x50
        /*006a*/ 	.short	0x0000


	//----- nvinfo : EIATTR_MAXREG_COUNT
	.align		4
        /*006c*/ 	.byte	0x03, 0x1b
        /*006e*/ 	.short	0x00ff


	//----- nvinfo : EIATTR_NUM_BARRIERS
	.align		4
        /*0070*/ 	.byte	0x02, 0x4c
        /*0072*/ 	.byte	0x01
	.zero		1


	//----- nvinfo : EIATTR_MERCURY_ISA_VERSION
	.align		4
        /*0074*/ 	.byte	0x03, 0x5f
        /*0076*/ 	.short	0x0101


	//----- nvinfo : EIATTR_VRC_CTA_INIT_COUNT
	.align		4
        /*0078*/ 	.byte	0x02, 0x4a
	.zero		1
	.zero		1


	//----- nvinfo : EIATTR_EXIT_INSTR_OFFSETS
	.align		4
        /*007c*/ 	.byte	0x04, 0x1c
        /*007e*/ 	.short	(.L_151 - .L_150)


	//   ....[0]....
.L_150:
        /*0080*/ 	.word	0x00000040


	//   ....[1]....
        /*0084*/ 	.word	0x00000a30


	//   ....[2]....
        /*0088*/ 	.word	0x00001b60


	//----- nvinfo : EIATTR_CRS_STACK_SIZE
	.align		4
.L_151:
        /*008c*/ 	.byte	0x04, 0x1e
        /*008e*/ 	.short	(.L_153 - .L_152)
.L_152:
        /*0090*/ 	.word	0x00000000


	//----- nvinfo : EIATTR_CBANK_PARAM_SIZE
	.align		4
.L_153:
        /*0094*/ 	.byte	0x03, 0x19
        /*0096*/ 	.short	0x0024


	//----- nvinfo : EIATTR_PARAM_CBANK
	.align		4
        /*0098*/ 	.byte	0x04, 0x0a
        /*009a*/ 	.short	(.L_155 - .L_154)
	.align		4
.L_154:
        /*009c*/ 	.word	index@(.nv.constant0._Z28euclidean_strategy6_templateILi64EEvPKfS1_Pfiii)
        /*00a0*/ 	.short	0x0380
        /*00a2*/ 	.short	0x0024


	//----- nvinfo : EIATTR_SW_WAR
	.align		4
.L_155:
        /*00a4*/ 	.byte	0x04, 0x36
        /*00a6*/ 	.short	(.L_157 - .L_156)
.L_156:
        /*00a8*/ 	.word	0x00000008
.L_157:


//--------------------- .nv.info._Z28euclidean_strategy6_templateILi32EEvPKfS1_Pfiii --------------------------
	.section	.nv.info._Z28euclidean_strategy6_templateILi32EEvPKfS1_Pfiii,"",@"SHT_CUDA_INFO"
	.sectionflags	@""
	.align	4


	//----- nvinfo : EIATTR_CUDA_API_VERSION
	.align		4
        /*0000*/ 	.byte	0x04, 0x37
        /*0002*/ 	.short	(.L_159 - .L_158)
.L_158:
        /*0004*/ 	.word	0x00000082


	//----- nvinfo : EIATTR_KPARAM_INFO
	.align		4
.L_159:
        /*0008*/ 	.byte	0x04, 0x17
        /*000a*/ 	.short	(.L_161 - .L_160)
.L_160:
        /*000c*/ 	.word	0x00000000
        /*0010*/ 	.short	0x0005
        /*0012*/ 	.short	0x0020
        /*0014*/ 	.byte	0x00, 0xf0, 0x11, 0x00


	//----- nvinfo : EIATTR_KPARAM_INFO
	.align		4
.L_161:
        /*0018*/ 	.byte	0x04, 0x17
        /*001a*/ 	.short	(.L_163 - .L_162)
.L_162:
        /*001c*/ 	.word	0x00000000
        /*0020*/ 	.short	0x0004
        /*0022*/ 	.short	0x001c
        /*0024*/ 	.byte	0x00, 0xf0, 0x11, 0x00


	//----- nvinfo : EIATTR_KPARAM_INFO
	.align		4
.L_163:
        /*0028*/ 	.byte	0x04, 0x17
        /*002a*/ 	.short	(.L_165 - .L_164)
.L_164:
        /*002c*/ 	.word	0x00000000
        /*0030*/ 	.short	0x0003
        /*0032*/ 	.short	0x0018
        /*0034*/ 	.byte	0x00, 0xf0, 0x11, 0x00


	//----- nvinfo : EIATTR_KPARAM_INFO
	.align		4
.L_165:
        /*0038*/ 	.byte	0x04, 0x17
        /*003a*/ 	.short	(.L_167 - .L_166)
.L_166:
        /*003c*/ 	.word	0x00000000
        /*0040*/ 	.short	0x0002
        /*0042*/ 	.short	0x0010
        /*0044*/ 	.byte	0x00, 0xf5, 0x21, 0x00


	//----- nvinfo : EIATTR_KPARAM_INFO
	.align		4
.L_167:
        /*0048*/ 	.byte	0x04, 0x17
        /*004a*/ 	.short	(.L_169 - .L_168)
.L_168:
        /*004c*/ 	.word	0x00000000
        /*0050*/ 	.short	0x0001
        /*0052*/ 	.short	0x0008
        /*0054*/ 	.byte	0x00, 0xf5, 0x21, 0x00


	//----- nvinfo : EIATTR_KPARAM_INFO
	.align		4
.L_169:
        /*0058*/ 	.byte	0x04, 0x17
        /*005a*/ 	.short	(.L_171 - .L_170)
.L_170:
        /*005c*/ 	.word	0x00000000
        /*0060*/ 	.short	0x0000
        /*0062*/ 	.short	0x0000
        /*0064*/ 	.byte	0x00, 0xf5, 0x21, 0x00


	//----- nvinfo : EIATTR_SPARSE_MMA_MASK
	.align		4
.L_171:
        /*0068*/ 	.byte	0x03, 0x50
        /*006a*/ 	.short	0x0000


	//----- nvinfo : EIATTR_MAXREG_COUNT
	.align		4
        /*006c*/ 	.byte	0x03, 0x1b
        /*006e*/ 	.short	0x00ff


	//----- nvinfo : EIATTR_NUM_BARRIERS
	.align		4
        /*0070*/ 	.byte	0x02, 0x4c
        /*0072*/ 	.byte	0x01
	.zero		1


	//----- nvinfo : EIATTR_MERCURY_ISA_VERSION
	.align		4
        /*0074*/ 	.byte	0x03, 0x5f
        /*0076*/ 	.short	0x0101


	//----- nvinfo : EIATTR_VRC_CTA_INIT_COUNT
	.align		4
        /*0078*/ 	.byte	0x02, 0x4a
	.zero		1
	.zero		1


	//----- nvinfo : EIATTR_EXIT_INSTR_OFFSETS
	.align		4
        /*007c*/ 	.byte	0x04, 0x1c
        /*007e*/ 	.short	(.L_173 - .L_172)


	//   ....[0]....
.L_172:
        /*0080*/ 	.word	0x00000040


	//   ....[1]....
        /*0084*/ 	.word	0x00000a30


	//   ....[2]....
        /*0088*/ 	.word	0x00001b20


	//----- nvinfo : EIATTR_CRS_STACK_SIZE
	.align		4
.L_173:
        /*008c*/ 	.byte	0x04, 0x1e
        /*008e*/ 	.short	(.L_175 - .L_174)
.L_174:
        /*0090*/ 	.word	0x00000000


	//----- nvinfo : EIATTR_CBANK_PARAM_SIZE
	.align		4
.L_175:
        /*0094*/ 	.byte	0x03, 0x19
        /*0096*/ 	.short	0x0024


	//----- nvinfo : EIATTR_PARAM_CBANK
	.align		4
        /*0098*/ 	.byte	0x04, 0x0a
        /*009a*/ 	.short	(.L_177 - .L_176)
	.align		4
.L_176:
        /*009c*/ 	.word	index@(.nv.constant0._Z28euclidean_strategy6_templateILi32EEvPKfS1_Pfiii)
        /*00a0*/ 	.short	0x0380
        /*00a2*/ 	.short	0x0024


	//----- nvinfo : EIATTR_SW_WAR
	.align		4
.L_177:
        /*00a4*/ 	.byte	0x04, 0x36
        /*00a6*/ 	.short	(.L_179 - .L_178)
.L_178:
        /*00a8*/ 	.word	0x00000008
.L_179:


//--------------------- .nv.callgraph             --------------------------
	.section	.nv.callgraph,"",@"SHT_CUDA_CALLGRAPH"
	.align	4
	.sectionentsize	8
	.align		4
        /*0000*/ 	.word	0x00000000
	.align		4
        /*0004*/ 	.word	0xffffffff
	.align		4
        /*0008*/ 	.word	0x00000000
	.align		4
        /*000c*/ 	.word	0xfffffffe
	.align		4
        /*0010*/ 	.word	0x00000000
	.align		4
        /*0014*/ 	.word	0xfffffffd
	.align		4
        /*0018*/ 	.word	0x00000000
	.align		4
        /*001c*/ 	.word	0xfffffffc


//--------------------- .text._Z28euclidean_strategy6_templateILi1024EEvPKfS1_Pfiii --------------------------
	.section	.text._Z28euclidean_strategy6_templateILi1024EEvPKfS1_Pfiii,"ax",@progbits
	.align	128
        .global         _Z28euclidean_strategy6_templateILi1024EEvPKfS1_Pfiii
        .type           _Z28euclidean_strategy6_templateILi1024EEvPKfS1_Pfiii,@function
        .size           _Z28euclidean_strategy6_templateILi1024EEvPKfS1_Pfiii,(.L_x_156 - _Z28euclidean_strategy6_templateILi1024EEvPKfS1_Pfiii)
        .other          _Z28euclidean_strategy6_templateILi1024EEvPKfS1_Pfiii,@"STO_CUDA_ENTRY STV_DEFAULT"
_Z28euclidean_strategy6_templateILi1024EEvPKfS1_Pfiii:
.text._Z28euclidean_strategy6_templateILi1024EEvPKfS1_Pfiii:
[----:B------:R-:W-:Y:S08]  /*0000*/  LDC R1, c[0x0][0x37c] ;  /* 0x0000df00ff017b82 */ /* 0x000ff00000000800 */
[----:B------:R-:W0:Y:S08]  /*0010*/  S2UR UR6, SR_CTAID.X ;  /* 0x00000000000679c3 */ /* 0x000e300000002500 */
[----:B------:R-:W0:Y:S02]  /*0020*/  LDC R0, c[0x0][0x39c] ;  /* 0x0000e700ff007b82 */ /* 0x000e240000000800 */
[----:B0-----:R-:W-:-:S13]  /*0030*/  ISETP.LE.AND P0, PT, R0, UR6, PT ;  /* 0x0000000600007c0c */ /* 0x001fda000bf03270 */
[----:B------:R-:W-:Y:S05]  /*0040*/  @P0 EXIT ;  /* 0x000000000000094d */ /* 0x000fea0003800000 */
[----:B------:R-:W0:Y:S01]  /*0050*/  S2R R4, SR_TID.X ;  /* 0x0000000000047919 */ /* 0x000e220000002100 */
[----:B------:R-:W0:Y:S01]  /*0060*/  LDC R11, c[0x0][0x3a0] ;  /* 0x0000e800ff0b7b82 */ /* 0x000e220000000800 */
[----:B------:R-:W1:Y:S01]  /*0070*/  LDCU.64 UR8, c[0x0][0x358] ;  /* 0x00006b00ff0877ac */ /* 0x000e620008000a00 */
[----:B------:R-:W-:Y:S01]  /*0080*/  BSSY.RECONVERGENT B0, `(.L_x_0) ;  /* 0x0000097000007945 */ /* 0x000fe20003800200 */
[----:B------:R-:W2:Y:S01]  /*0090*/  LDCU.64 UR4, c[0x0][0x388] ;  /* 0x00007100ff0477ac */ /* 0x000ea20008000a00 */
[----:B------:R-:W3:Y:S01]  /*00a0*/  LDCU.64 UR10, c[0x0][0x388] ;  /* 0x00007100ff0a77ac */ /* 0x000ee20008000a00 */
[----:B0-----:R-:W-:-:S13]  /*00b0*/  ISETP.GE.AND P0, PT, R4, R11, PT ;  /* 0x0000000b0400720c */ /* 0x001fda0003f06270 */
[----:B-123--:R-:W-:Y:S05]  /*00c0*/  @P0 BRA `(.L_x_1) ;  /* 0x0000000800480947 */ /* 0x00efea0003800000 */
[----:B------:R-:W-:Y:S01]  /*00d0*/  LOP3.LUT R0, RZ, R4, RZ, 0x33, !PT ;  /* 0x00000004ff007212 */ /* 0x000fe200078e33ff */
[----:B------:R-:W-:Y:S01]  /*00e0*/  IMAD R5, R11, UR6, RZ ;  /* 0x000000060b057c24 */ /* 0x000fe2000f8e02ff */
[----:B------:R-:W-:Y:S03]  /*00f0*/  BSSY.RECONVERGENT B1, `(.L_x_2) ;  /* 0x000001a000017945 */ /* 0x000fe60003800200 */
[----:B------:R-:W-:Y:S01]  /*0100*/  IMAD.IADD R2, R0, 0x1, R11 ;  /* 0x0000000100027824 */ /* 0x000fe200078e020b */
[----:B------:R-:W-:-:S04]  /*0110*/  SHF.R.S32.HI R10, RZ, 0x1f, R5 ;  /* 0x0000001fff0a7819 */ /* 0x000fc80000011405 */
[C---:B------:R-:W-:Y:S02]  /*0120*/  LOP3.LUT R0, R2.reuse, 0xc00, RZ, 0xc0, !PT ;  /* 0x00000c0002007812 */ /* 0x040fe400078ec0ff */
[----:B------:R-:W-:Y:S02]  /*0130*/  ISETP.GE.U32.AND P0, PT, R2, 0xc00, PT ;  /* 0x00000c000200780c */ /* 0x000fe40003f06070 */
[----:B------:R-:W-:Y:S01]  /*0140*/  ISETP.NE.AND P1, PT, R0, 0xc00, PT ;  /* 0x00000c000000780c */ /* 0x000fe20003f25270 */
[----:B------:R-:W-:-:S12]  /*0150*/  IMAD.MOV.U32 R0, RZ, RZ, R4 ;  /* 0x000000ffff007224 */ /* 0x000fd800078e0004 */
[----:B------:R-:W-:Y:S05]  /*0160*/  @!P1 BRA `(.L_x_3) ;  /* 0x0000000000489947 */ /* 0x000fea0003800000 */
[----:B------:R-:W0:Y:S01]  /*0170*/  S2R R7, SR_CgaCtaId ;  /* 0x0000000000077919 */ /* 0x000e220000008800 */
[----:B------:R-:W-:Y:S01]  /*0180*/  MOV R0, 0x400 ;  /* 0x0000040000007802 */ /* 0x000fe20000000f00 */
[----:B------:R-:W-:Y:S01]  /*0190*/  HFMA2 R9, -RZ, RZ, 0, 0 ;  /* 0x00000000ff097431 */ /* 0x000fe200000001ff */
[----:B------:R-:W-:-:S04]  /*01a0*/  LEA.HI R2, R2, 0x1, RZ, 0x16 ;  /* 0x0000000102027811 */ /* 0x000fc800078fb0ff */
[----:B------:R-:W-:Y:S02]  /*01b0*/  LOP3.LUT R6, R2, 0x3, RZ, 0xc0, !PT ;  /* 0x0000000302067812 */ /* 0x000fe400078ec0ff */
[----:B0-----:R-:W-:Y:S01]  /*01c0*/  LEA R7, R7, R0, 0x18 ;  /* 0x0000000007077211 */ /* 0x001fe200078ec0ff */
[----:B------:R-:W-:-:S07]  /*01d0*/  IMAD.MOV.U32 R0, RZ, RZ, R4 ;  /* 0x000000ffff007224 */ /* 0x000fce00078e0004 */
.L_x_4:
[----:B------:R-:W-:-:S05]  /*01e0*/  IADD3 R3, P1, PT, R5, R0, RZ ;  /* 0x0000000005037210 */ /* 0x000fca0007f3e0ff */
[----:B------:R-:W-:Y:S01]  /*01f0*/  IMAD.X R8, RZ, RZ, R10, P1 ;  /* 0x000000ffff087224 */ /* 0x000fe200008e060a */
[----:B0-----:R-:W-:-:S04]  /*0200*/  LEA R2, P1, R3, UR4, 0x2 ;  /* 0x0000000403027c11 */ /* 0x001fc8000f8210ff */
[----:B------:R-:W-:-:S05]  /*0210*/  LEA.HI.X R3, R3, UR5, R8, 0x2, P1 ;  /* 0x0000000503037c11 */ /* 0x000fca00088f1408 */
[----:B------:R-:W2:Y:S01]  /*0220*/  LDG.E.CONSTANT R2, desc[UR8][R2.64] ;  /* 0x0000000802027981 */ /* 0x000ea2000c1e9900 */
[C---:B------:R-:W-:Y:S01]  /*0230*/  LEA R13, R0.reuse, R7, 0x2 ;  /* 0x00000007000d7211 */ /* 0x040fe200078e10ff */
[----:B------:R-:W-:Y:S02]  /*0240*/  VIADD R9, R9, 0x1 ;  /* 0x0000000109097836 */ /* 0x000fe40000000000 */
[----:B------:R-:W-:-:S03]  /*0250*/  VIADD R0, R0, 0x400 ;  /* 0x0000040000007836 */ /* 0x000fc60000000000 */
[----:B------:R-:W-:Y:S01]  /*0260*/  ISETP.NE.AND P1, PT, R9, R6, PT ;  /* 0x000000060900720c */ /* 0x000fe20003f25270 */
[----:B--2---:R0:W-:-:S12]  /*0270*/  STS [R13], R2 ;  /* 0x000000020d007388 */ /* 0x0041d80000000800 */
[----:B------:R-:W-:Y:S05]  /*0280*/  @P1 BRA `(.L_x_4) ;  /* 0xfffffffc00d41947 */ /* 0x000fea000383ffff */
.L_x_3:
[----:B------:R-:W-:Y:S05]  /*0290*/  BSYNC.RECONVERGENT B1 ;  /* 0x0000000000017941 */ /* 0x000fea0003800200 */
.L_x_2:
[----:B------:R-:W-:Y:S05]  /*02a0*/  @!P0 BRA `(.L_x_1) ;  /* 0x0000000400d08947 */ /* 0x000fea0003800000 */
[----:B0-----:R-:W0:Y:S01]  /*02b0*/  S2R R2, SR_CgaCtaId ;  /* 0x0000000000027919 */ /* 0x001e220000008800 */
[----:B------:R-:W-:Y:S01]  /*02c0*/  IADD3 R3, PT, PT, -R0, R11, RZ ;  /* 0x0000000b00037210 */ /* 0x000fe20007ffe1ff */
[----:B------:R-:W-:Y:S01]  /*02d0*/  BSSY.RECONVERGENT B1, `(.L_x_5) ;  /* 0x000003f000017945 */ /* 0x000fe20003800200 */
[----:B------:R-:W-:Y:S02]  /*02e0*/  MOV R13, 0x400 ;  /* 0x00000400000d7802 */ /* 0x000fe40000000f00 */
[----:B------:R-:W-:Y:S02]  /*02f0*/  ISETP.GT.AND P1, PT, R3, 0x3000, PT ;  /* 0x000030000300780c */ /* 0x000fe40003f24270 */
[----:B------:R-:W-:Y:S02]  /*0300*/  PLOP3.LUT P0, PT, PT, PT, PT, 0x80, 0x8 ;  /* 0x000000000008781c */ /* 0x000fe40003f0f070 */
[----:B0-----:R-:W-:-:S09]  /*0310*/  LEA R13, R2, R13, 0x18 ;  /* 0x0000000d020d7211 */ /* 0x001fd200078ec0ff */
[----:B------:R-:W-:Y:S05]  /*0320*/  @!P1 BRA `(.L_x_6) ;  /* 0x0000000000e49947 */ /* 0x000fea0003800000 */
[----:B------:R-:W-:Y:S01]  /*0330*/  PLOP3.LUT P0, PT, PT, PT, PT, 0x8, 0x80 ;  /* 0x000000000080781c */ /* 0x000fe20003f0e170 */
[----:B------:R-:W-:-:S12]  /*0340*/  VIADD R17, R11, 0xffffd000 ;  /* 0xffffd0000b117836 */ /* 0x000fd80000000000 */
.L_x_7:
[----:B------:R-:W-:Y:S01]  /*0350*/  IADD3 R3, P1, PT, R5, R0, RZ ;  /* 0x0000000005037210 */ /* 0x000fe20007f3e0ff */
[C---:B------:R-:W-:Y:S01]  /*0360*/  VIADD R2, R0.reuse, 0x1000 ;  /* 0x0000100000027836 */ /* 0x040fe20000000000 */
[C---:B------:R-:W-:Y:S01]  /*0370*/  IADD3 R8, PT, PT, R0.reuse, 0x3000, RZ ;  /* 0x0000300000087810 */ /* 0x040fe20007ffe0ff */
[----:B------:R-:W-:Y:S01]  /*0380*/  VIADD R6, R0, 0x2000 ;  /* 0x0000200000067836 */ /* 0x000fe20000000000 */
[----:B0-----:R-:W-:Y:S02]  /*0390*/  IADD3.X R12, PT, PT, RZ, R10, RZ, P1, !PT ;  /* 0x0000000aff0c7210 */ /* 0x001fe40000ffe4ff */
[----:B------:R-:W-:Y:S02]  /*03a0*/  LEA R14, P2, R3, UR10, 0x2 ;  /* 0x0000000a030e7c11 */ /* 0x000fe4000f8410ff */
[----:B------:R-:W-:Y:S02]  /*03b0*/  IADD3 R9, P1, PT, R5, R2, RZ ;  /* 0x0000000205097210 */ /* 0x000fe40007f3e0ff */
[----:B------:R-:W-:-:S02]  /*03c0*/  LEA.HI.X R15, R3, UR11, R12, 0x2, P2 ;  /* 0x0000000b030f7c11 */ /* 0x000fc400090f140c */
[C---:B------:R-:W-:Y:S01]  /*03d0*/  IADD3 R3, P2, PT, R5.reuse, R8, RZ ;  /* 0x0000000805037210 */ /* 0x040fe20007f5e0ff */
[--C-:B------:R-:W-:Y:S01]  /*03e0*/  IMAD.X R18, RZ, RZ, R10.reuse, P1 ;  /* 0x000000ffff127224 */ /* 0x100fe200008e060a */
[----:B------:R-:W-:Y:S01]  /*03f0*/  IADD3 R7, P3, PT, R5, R6, RZ ;  /* 0x0000000605077210 */ /* 0x000fe20007f7e0ff */
[----:B------:R-:W2:Y:S01]  /*0400*/  LDG.E.CONSTANT R22, desc[UR8][R14.64+0x3000] ;  /* 0x003000080e167981 */ /* 0x000ea2000c1e9900 */
[----:B------:R-:W-:Y:S01]  /*0410*/  LEA R8, P1, R9, UR10, 0x2 ;  /* 0x0000000a09087c11 */ /* 0x000fe2000f8210ff */
[----:B------:R-:W-:Y:S01]  /*0420*/  IMAD.X R12, RZ, RZ, R10, P2 ;  /* 0x000000ffff0c7224 */ /* 0x000fe200010e060a */
[----:B------:R-:W-:Y:S02]  /*0430*/  IADD3.X R16, PT, PT, RZ, R10, RZ, P3, !PT ;  /* 0x0000000aff107210 */ /* 0x000fe40001ffe4ff */
[----:B------:R-:W-:Y:S02]  /*0440*/  LEA R6, P3, R7, UR10, 0x2 ;  /* 0x0000000a07067c11 */ /* 0x000fe4000f8610ff */
[----:B------:R-:W-:-:S02]  /*0450*/  LEA R2, P2, R3, UR10, 0x2 ;  /* 0x0000000a03027c11 */ /* 0x000fc4000f8410ff */
[----:B------:R-:W-:Y:S02]  /*0460*/  LEA.HI.X R9, R9, UR11, R18, 0x2, P1 ;  /* 0x0000000b09097c11 */ /* 0x000fe400088f1412 */
[----:B------:R-:W-:Y:S01]  /*0470*/  LEA.HI.X R7, R7, UR11, R16, 0x2, P3 ;  /* 0x0000000b07077c11 */ /* 0x000fe200098f1410 */
[----:B------:R-:W3:Y:S01]  /*0480*/  LDG.E.CONSTANT R18, desc[UR8][R14.64+0x2000] ;  /* 0x002000080e127981 */ /* 0x000ee2000c1e9900 */
[----:B------:R-:W-:-:S03]  /*0490*/  LEA.HI.X R3, R3, UR11, R12, 0x2, P2 ;  /* 0x0000000b03037c11 */ /* 0x000fc600090f140c */
[----:B------:R-:W4:Y:S04]  /*04a0*/  LDG.E.CONSTANT R16, desc[UR8][R14.64] ;  /* 0x000000080e107981 */ /* 0x000f28000c1e9900 */
[----:B------:R-:W5:Y:S04]  /*04b0*/  LDG.E.CONSTANT R12, desc[UR8][R14.64+0x1000] ;  /* 0x001000080e0c7981 */ /* 0x000f68000c1e9900 */
[----:B------:R-:W5:Y:S04]  /*04c0*/  LDG.E.CONSTANT R21, desc[UR8][R8.64] ;  /* 0x0000000808157981 */ /* 0x000f68000c1e9900 */
[----:B------:R-:W5:Y:S04]  /*04d0*/  LDG.E.CONSTANT R20, desc[UR8][R8.64+0x1000] ;  /* 0x0010000808147981 */ /* 0x000f68000c1e9900 */
[----:B------:R-:W5:Y:S04]  /*04e0*/  LDG.E.CONSTANT R19, desc[UR8][R8.64+0x2000] ;  /* 0x0020000808137981 */ /* 0x000f68000c1e9900 */
[----:B------:R0:W5:Y:S04]  /*04f0*/  LDG.E.CONSTANT R23, desc[UR8][R8.64+0x3000] ;  /* 0x0030000808177981 */ /* 0x000168000c1e9900 */
[----:B------:R-:W5:Y:S04]  /*0500*/  LDG.E.CONSTANT R24, desc[UR8][R6.64] ;  /* 0x0000000806187981 */ /* 0x000f68000c1e9900 */
[----:B------:R-:W5:Y:S04]  /*0510*/  LDG.E.CONSTANT R25, desc[UR8][R6.64+0x1000] ;  /* 0x0010000806197981 */ /* 0x000f68000c1e9900 */
[----:B------:R-:W5:Y:S04]  /*0520*/  LDG.E.CONSTANT R26, desc[UR8][R6.64+0x2000] ;  /* 0x00200008061a7981 */ /* 0x000f68000c1e9900 */
[----:B------:R-:W5:Y:S04]  /*0530*/  LDG.E.CONSTANT R27, desc[UR8][R6.64+0x3000] ;  /* 0x00300008061b7981 */ /* 0x000f68000c1e9900 */
[----:B------:R-:W5:Y:S04]  /*0540*/  LDG.E.CONSTANT R28, desc[UR8][R2.64] ;  /* 0x00000008021c7981 */ /* 0x000f68000c1e9900 */
[----:B------:R-:W5:Y:S04]  /*0550*/  LDG.E.CONSTANT R29, desc[UR8][R2.64+0x1000] ;  /* 0x00100008021d7981 */ /* 0x000f68000c1e9900 */
[----:B------:R-:W5:Y:S04]  /*0560*/  LDG.E.CONSTANT R14, desc[UR8][R2.64+0x2000] ;  /* 0x00200008020e7981 */ /* 0x000f68000c1e9900 */
[----:B------:R-:W5:Y:S01]  /*0570*/  LDG.E.CONSTANT R15, desc[UR8][R2.64+0x3000] ;  /* 0x00300008020f7981 */ /* 0x000f62000c1e9900 */
[C---:B0-----:R-:W-:Y:S01]  /*0580*/  LEA R9, R0.reuse, R13, 0x2 ;  /* 0x0000000d00097211 */ /* 0x041fe200078e10ff */
[----:B------:R-:W-:-:S05]  /*0590*/  VIADD R0, R0, 0x4000 ;  /* 0x0000400000007836 */ /* 0x000fca0000000000 */
[----:B------:R-:W-:Y:S01]  /*05a0*/  ISETP.GE.AND P1, PT, R0, R17, PT ;  /* 0x000000110000720c */ /* 0x000fe20003f26270 */
[----:B--2---:R0:W-:Y:S04]  /*05b0*/  STS [R9+0x3000], R22 ;  /* 0x0030001609007388 */ /* 0x0041e80000000800 */
[----:B---3--:R0:W-:Y:S04]  /*05c0*/  STS [R9+0x2000], R18 ;  /* 0x0020001209007388 */ /* 0x0081e80000000800 */
[----:B----4-:R0:W-:Y:S04]  /*05d0*/  STS [R9], R16 ;  /* 0x0000001009007388 */ /* 0x0101e80000000800 */
[----:B-----5:R0:W-:Y:S04]  /*05e0*/  STS [R9+0x1000], R12 ;  /* 0x0010000c09007388 */ /* 0x0201e80000000800 */
[----:B------:R0:W-:Y:S04]  /*05f0*/  STS [R9+0x4000], R21 ;  /* 0x0040001509007388 */ /* 0x0001e80000000800 */
        /* <DEDUP_REMOVED lines=10> */
[----:B------:R0:W-:Y:S01]  /*06a0*/  STS [R9+0xf000], R15 ;  /* 0x00f0000f09007388 */ /* 0x0001e20000000800 */
[----:B------:R-:W-:Y:S05]  /*06b0*/  @!P1 BRA `(.L_x_7) ;  /* 0xfffffffc00249947 */ /* 0x000fea000383ffff */
.L_x_6:
[----:B------:R-:W-:Y:S05]  /*06c0*/  BSYNC.RECONVERGENT B1 ;  /* 0x0000000000017941 */ /* 0x000fea0003800200 */
.L_x_5:
[----:B------:R-:W-:Y:S01]  /*06d0*/  IADD3 R2, PT, PT, -R0, R11, RZ ;  /* 0x0000000b00027210 */ /* 0x000fe20007ffe1ff */
[----:B------:R-:W-:Y:S03]  /*06e0*/  BSSY.RECONVERGENT B1, `(.L_x_8) ;  /* 0x0000020000017945 */ /* 0x000fe60003800200 */
[----:B------:R-:W-:-:S13]  /*06f0*/  ISETP.GT.AND P1, PT, R2, 0x1000, PT ;  /* 0x000010000200780c */ /* 0x000fda0003f24270 */
[----:B------:R-:W-:Y:S05]  /*0700*/  @!P1 BRA `(.L_x_9) ;  /* 0x0000000000749947 */ /* 0x000fea0003800000 */
[----:B------:R-:W1:Y:S01]  /*0710*/  LDCU.64 UR12, c[0x0][0x388] ;  /* 0x00007100ff0c77ac */ /* 0x000e620008000a00 */
[----:B------:R-:W-:Y:S01]  /*0720*/  IADD3 R7, P0, PT, R5, R0, RZ ;  /* 0x0000000005077210 */ /* 0x000fe20007f1e0ff */
[----:B------:R-:W-:-:S03]  /*0730*/  VIADD R2, R0, 0x1000 ;  /* 0x0000100000027836 */ /* 0x000fc60000000000 */
[----:B------:R-:W-:Y:S02]  /*0740*/  IADD3.X R8, PT, PT, RZ, R10, RZ, P0, !PT ;  /* 0x0000000aff087210 */ /* 0x000fe400007fe4ff */
[----:B------:R-:W-:Y:S02]  /*0750*/  IADD3 R3, P1, PT, R5, R2, RZ ;  /* 0x0000000205037210 */ /* 0x000fe40007f3e0ff */
[----:B-1----:R-:W-:-:S04]  /*0760*/  LEA R6, P0, R7, UR12, 0x2 ;  /* 0x0000000c07067c11 */ /* 0x002fc8000f8010ff */
[----:B------:R-:W-:Y:S01]  /*0770*/  LEA.HI.X R7, R7, UR13, R8, 0x2, P0 ;  /* 0x0000000d07077c11 */ /* 0x000fe200080f1408 */
[----:B------:R-:W-:Y:S01]  /*0780*/  IMAD.X R8, RZ, RZ, R10, P1 ;  /* 0x000000ffff087224 */ /* 0x000fe200008e060a */
[----:B------:R-:W-:-:S03]  /*0790*/  LEA R2, P0, R3, UR12, 0x2 ;  /* 0x0000000c03027c11 */ /* 0x000fc6000f8010ff */
[----:B0-----:R-:W2:Y:S01]  /*07a0*/  LDG.E.CONSTANT R12, desc[UR8][R6.64+0x1000] ;  /* 0x00100008060c7981 */ /* 0x001ea2000c1e9900 */
[----:B------:R-:W-:-:S03]  /*07b0*/  LEA.HI.X R3, R3, UR13, R8, 0x2, P0 ;  /* 0x0000000d03037c11 */ /* 0x000fc600080f1408 */
[----:B------:R-:W3:Y:S04]  /*07c0*/  LDG.E.CONSTANT R8, desc[UR8][R6.64] ;  /* 0x0000000806087981 */ /* 0x000ee8000c1e9900 */
[----:B------:R-:W4:Y:S04]  /*07d0*/  LDG.E.CONSTANT R14, desc[UR8][R6.64+0x2000] ;  /* 0x00200008060e7981 */ /* 0x000f28000c1e9900 */
[----:B------:R-:W5:Y:S04]  /*07e0*/  LDG.E.CONSTANT R16, desc[UR8][R6.64+0x3000] ;  /* 0x0030000806107981 */ /* 0x000f68000c1e9900 */
[----:B------:R-:W5:Y:S04]  /*07f0*/  LDG.E.CONSTANT R18, desc[UR8][R2.64] ;  /* 0x0000000802127981 */ /* 0x000f68000c1e9900 */
[----:B------:R-:W5:Y:S04]  /*0800*/  LDG.E.CONSTANT R20, desc[UR8][R2.64+0x1000] ;  /* 0x0010000802147981 */ /* 0x000f68000c1e9900 */
[----:B------:R-:W5:Y:S04]  /*0810*/  LDG.E.CONSTANT R22, desc[UR8][R2.64+0x2000] ;  /* 0x0020000802167981 */ /* 0x000f68000c1e9900 */
[----:B------:R-:W5:Y:S01]  /*0820*/  LDG.E.CONSTANT R24, desc[UR8][R2.64+0x3000] ;  /* 0x0030000802187981 */ /* 0x000f62000c1e9900 */
[C---:B------:R-:W-:Y:S01]  /*0830*/  LEA R9, R0.reuse, R13, 0x2 ;  /* 0x0000000d00097211 */ /* 0x040fe200078e10ff */
[----:B------:R-:W-:Y:S01]  /*0840*/  VIADD R0, R0, 0x2000 ;  /* 0x0000200000007836 */ /* 0x000fe20000000000 */
[----:B------:R-:W-:-:S03]  /*0850*/  PLOP3.LUT P0, PT, PT, PT, PT, 0x8, 0x80 ;  /* 0x000000000080781c */ /* 0x000fc60003f0e170 */
[----:B--2---:R1:W-:Y:S04]  /*0860*/  STS [R9+0x1000], R12 ;  /* 0x0010000c09007388 */ /* 0x0043e80000000800 */
[----:B---3--:R1:W-:Y:S04]  /*0870*/  STS [R9], R8 ;  /* 0x0000000809007388 */ /* 0x0083e80000000800 */
[----:B----4-:R1:W-:Y:S04]  /*0880*/  STS [R9+0x2000], R14 ;  /* 0x0020000e09007388 */ /* 0x0103e80000000800 */
[----:B-----5:R1:W-:Y:S04]  /*0890*/  STS [R9+0x3000], R16 ;  /* 0x0030001009007388 */ /* 0x0203e80000000800 */
[----:B------:R1:W-:Y:S04]  /*08a0*/  STS [R9+0x4000], R18 ;  /* 0x0040001209007388 */ /* 0x0003e80000000800 */
[----:B------:R1:W-:Y:S04]  /*08b0*/  STS [R9+0x5000], R20 ;  /* 0x0050001409007388 */ /* 0x0003e80000000800 */
[----:B------:R1:W-:Y:S04]  /*08c0*/  STS [R9+0x6000], R22 ;  /* 0x0060001609007388 */ /* 0x0003e80000000800 */
[----:B------:R1:W-:Y:S02]  /*08d0*/  STS [R9+0x7000], R24 ;  /* 0x0070001809007388 */ /* 0x0003e40000000800 */
.L_x_9:
[----:B------:R-:W-:Y:S05]  /*08e0*/  BSYNC.RECONVERGENT B1 ;  /* 0x0000000000017941 */ /* 0x000fea0003800200 */
.L_x_8:
[----:B------:R-:W-:-:S13]  /*08f0*/  ISETP.LT.OR P0, PT, R0, R11, P0 ;  /* 0x0000000b0000720c */ /* 0x000fda0000701670 */
[----:B------:R-:W-:Y:S05]  /*0900*/  @!P0 BRA `(.L_x_1) ;  /* 0x0000000000388947 */ /* 0x000fea0003800000 */
[----:B------:R-:W2:Y:S01]  /*0910*/  LDCU.64 UR12, c[0x0][0x388] ;  /* 0x00007100ff0c77ac */ /* 0x000ea20008000a00 */
[----:B------:R-:W-:-:S04]  /*0920*/  IADD3 R5, P0, PT, R5, R0, RZ ;  /* 0x0000000005057210 */ /* 0x000fc80007f1e0ff */
[----:B------:R-:W-:Y:S02]  /*0930*/  IADD3.X R10, PT, PT, RZ, R10, RZ, P0, !PT ;  /* 0x0000000aff0a7210 */ /* 0x000fe400007fe4ff */
[----:B--2---:R-:W-:-:S04]  /*0940*/  LEA R2, P0, R5, UR12, 0x2 ;  /* 0x0000000c05027c11 */ /* 0x004fc8000f8010ff */
[----:B------:R-:W-:-:S05]  /*0950*/  LEA.HI.X R3, R5, UR13, R10, 0x2, P0 ;  /* 0x0000000d05037c11 */ /* 0x000fca00080f140a */
[----:B------:R-:W2:Y:S04]  /*0960*/  LDG.E.CONSTANT R5, desc[UR8][R2.64] ;  /* 0x0000000802057981 */ /* 0x000ea8000c1e9900 */
[----:B------:R-:W3:Y:S04]  /*0970*/  LDG.E.CONSTANT R7, desc[UR8][R2.64+0x1000] ;  /* 0x0010000802077981 */ /* 0x000ee8000c1e9900 */
[----:B01----:R-:W4:Y:S04]  /*0980*/  LDG.E.CONSTANT R9, desc[UR8][R2.64+0x2000] ;  /* 0x0020000802097981 */ /* 0x003f28000c1e9900 */
[----:B------:R-:W5:Y:S01]  /*0990*/  LDG.E.CONSTANT R15, desc[UR8][R2.64+0x3000] ;  /* 0x00300008020f7981 */ /* 0x000f62000c1e9900 */
[----:B------:R-:W-:-:S05]  /*09a0*/  IMAD R0, R0, 0x4, R13 ;  /* 0x0000000400007824 */ /* 0x000fca00078e020d */
[----:B--2---:R2:W-:Y:S04]  /*09b0*/  STS [R0], R5 ;  /* 0x0000000500007388 */ /* 0x0045e80000000800 */
[----:B---3--:R2:W-:Y:S04]  /*09c0*/  STS [R0+0x1000], R7 ;  /* 0x0010000700007388 */ /* 0x0085e80000000800 */
[----:B----4-:R2:W-:Y:S04]  /*09d0*/  STS [R0+0x2000], R9 ;  /* 0x0020000900007388 */ /* 0x0105e80000000800 */
[----:B-----5:R2:W-:Y:S02]  /*09e0*/  STS [R0+0x3000], R15 ;  /* 0x0030000f00007388 */ /* 0x0205e40000000800 */
.L_x_1:
[----:B------:R-:W-:Y:S05]  /*09f0*/  BSYNC.RECONVERGENT B0 ;  /* 0x0000000000007941 */ /* 0x000fea0003800200 */
.L_x_0:
[----:B--2---:R-:W2:Y:S08]  /*0a00*/  LDC R0, c[0x0][0x398] ;  /* 0x0000e600ff007b82 */ /* 0x004eb00000000800 */
[----:B------:R-:W-:Y:S01]  /*0a10*/  BAR.SYNC.DEFER_BLOCKING 0x0 ;  /* 0x0000000000007b1d */ /* 0x000fe20000010000 */
[----:B--2---:R-:W-:-:S13]  /*0a20*/  ISETP.GE.AND P0, PT, R0, 0x1, PT ;  /* 0x000000010000780c */ /* 0x004fda0003f06270 */
[----:B------:R-:W-:Y:S05]  /*0a30*/  @!P0 EXIT ;  /* 0x000000000000894d */ /* 0x000fea0003800000 */
[----:B------:R-:W2:Y:S01]  /*0a40*/  S2R R3, SR_CgaCtaId ;  /* 0x0000000000037919 */ /* 0x000ea20000008800 */
[----:B0-----:R-:W-:Y:S01]  /*0a50*/  LOP3.LUT R2, RZ, R4, RZ, 0x33, !PT ;  /* 0x00000004ff027212 */ /* 0x001fe200078e33ff */
[----:B------:R-:W-:Y:S01]  /*0a60*/  IMAD.MOV.U32 R6, RZ, RZ, RZ ;  /* 0x000000ffff067224 */ /* 0x000fe200078e00ff */
[----:B------:R-:W-:Y:S02]  /*0a70*/  MOV R0, 0x400 ;  /* 0x0000040000007802 */ /* 0x000fe40000000f00 */
[----:B------:R-:W-:-:S04]  /*0a80*/  IADD3 R5, PT, PT, R2, R11, RZ ;  /* 0x0000000b02057210 */ /* 0x000fc80007ffe0ff */
[----:B-1----:R-:W-:-:S04]  /*0a90*/  LEA.HI R9, R5, 0x1, RZ, 0x16 ;  /* 0x0000000105097811 */ /* 0x002fc800078fb0ff */
[C---:B------:R-:W-:Y:S02]  /*0aa0*/  LOP3.LUT R17, R9.reuse, 0xf, RZ, 0xc0, !PT ;  /* 0x0000000f09117812 */ /* 0x040fe400078ec0ff */
[----:B------:R-:W-:-:S03]  /*0ab0*/  LOP3.LUT R18, R9, 0x7, RZ, 0xc0, !PT ;  /* 0x0000000709127812 */ /* 0x000fc600078ec0ff */
[----:B------:R-:W-:Y:S01]  /*0ac0*/  VIADD R19, R17, 0xffffffff ;  /* 0xffffffff11137836 */ /* 0x000fe20000000000 */
[----:B------:R-:W-:Y:S02]  /*0ad0*/  IADD3 R20, PT, PT, R18, -0x1, RZ ;  /* 0xffffffff12147810 */ /* 0x000fe40007ffe0ff */
[----:B--2---:R-:W-:-:S04]  /*0ae0*/  LEA R0, R3, R0, 0x18 ;  /* 0x0000000003007211 */ /* 0x004fc800078ec0ff */
[----:B------:R-:W-:Y:S01]  /*0af0*/  LEA R7, R11, R0, 0x2 ;  /* 0x000000000b077211 */ /* 0x000fe200078e10ff */
[C---:B------:R-:W-:Y:S01]  /*0b00*/  IMAD R8, R4.reuse, 0x4, R0 ;  /* 0x0000000404087824 */ /* 0x040fe200078e0200 */
[C---:B------:R-:W-:Y:S02]  /*0b10*/  LOP3.LUT R11, R9.reuse, 0x7ffff0, RZ, 0xc0, !PT ;  /* 0x007ffff0090b7812 */ /* 0x040fe400078ec0ff */
[----:B------:R-:W-:Y:S01]  /*0b20*/  LOP3.LUT R9, R9, 0x3, RZ, 0xc0, !PT ;  /* 0x0000000309097812 */ /* 0x000fe200078ec0ff */
[----:B------:R-:W-:Y:S01]  /*0b30*/  IMAD R10, R4, 0x4, R7 ;  /* 0x00000004040a7824 */ /* 0x000fe200078e0207 */
[----:B------:R-:W-:Y:S02]  /*0b40*/  IADD3 R8, PT, PT, R8, 0x8000, RZ ;  /* 0x0000800008087810 */ /* 0x000fe40007ffe0ff */
[----:B------:R-:W-:-:S07]  /*0b50*/  IADD3 R11, PT, PT, -R11, RZ, RZ ;  /* 0x000000ff0b0b7210 */ /* 0x000fce0007ffe1ff */
.L_x_23:
[----:B0-----:R-:W0:Y:S01]  /*0b60*/  LDCU UR7, c[0x0][0x3a0] ;  /* 0x00007400ff0777ac */ /* 0x001e220008000800 */
[----:B------:R-:W-:Y:S01]  /*0b70*/  BSSY.RECONVERGENT B0, `(.L_x_10) ;  /* 0x00000c8000007945 */ /* 0x000fe20003800200 */
[----:B-12---:R-:W-:Y:S01]  /*0b80*/  IMAD.MOV.U32 R13, RZ, RZ, RZ ;  /* 0x000000ffff0d7224 */ /* 0x006fe200078e00ff */
[----:B0-----:R-:W-:-:S13]  /*0b90*/  ISETP.GE.AND P0, PT, R4, UR7, PT ;  /* 0x0000000704007c0c */ /* 0x001fda000bf06270 */
[----:B------:R-:W-:Y:S05]  /*0ba0*/  @P0 BRA `(.L_x_11) ;  /* 0x0000000c00100947 */ /* 0x000fea0003800000 */
[----:B------:R-:W-:Y:S01]  /*0bb0*/  ISETP.GE.U32.AND P1, PT, R5, 0x3c00, PT ;  /* 0x00003c000500780c */ /* 0x000fe20003f26070 */
[----:B------:R-:W-:Y:S01]  /*0bc0*/  IMAD R15, R6, UR7, RZ ;  /* 0x00000007060f7c24 */ /* 0x000fe2000f8e02ff */
[----:B------:R-:W-:Y:S01]  /*0bd0*/  BSSY.RECONVERGENT B1, `(.L_x_12) ;  /* 0x0000058000017945 */ /* 0x000fe20003800200 */
[----:B------:R-:W-:Y:S01]  /*0be0*/  HFMA2 R13, -RZ, RZ, 0, 0 ;  /* 0x00000000ff0d7431 */ /* 0x000fe200000001ff */
[----:B------:R-:W-:Y:S01]  /*0bf0*/  ISETP.NE.AND P0, PT, R17, RZ, PT ;  /* 0x000000ff1100720c */ /* 0x000fe20003f05270 */
[----:B------:R-:W-:Y:S01]  /*0c00*/  IMAD.MOV.U32 R0, RZ, RZ, R4 ;  /* 0x000000ffff007224 */ /* 0x000fe200078e0004 */
[----:B------:R-:W-:-:S07]  /*0c10*/  SHF.R.S32.HI R12, RZ, 0x1f, R15 ;  /* 0x0000001fff0c7819 */ /* 0x000fce000001140f */
[----:B------:R-:W-:Y:S05]  /*0c20*/  @!P1 BRA `(.L_x_13) ;  /* 0x0000000400489947 */ /* 0x000fea0003800000 */
[----:B------:R-:W0:Y:S01]  /*0c30*/  LDCU.64 UR4, c[0x0][0x380] ;  /* 0x00007000ff0477ac */ /* 0x000e220008000a00 */
[----:B------:R-:W-:Y:S01]  /*0c40*/  IADD3 R3, P1, PT, R15, R4, RZ ;  /* 0x000000040f037210 */ /* 0x000fe20007f3e0ff */
[----:B------:R-:W-:Y:S01]  /*0c50*/  IMAD.MOV.U32 R13, RZ, RZ, RZ ;  /* 0x000000ffff0d7224 */ /* 0x000fe200078e00ff */
[----:B------:R-:W-:Y:S01]  /*0c60*/  MOV R14, R8 ;  /* 0x00000008000e7202 */ /* 0x000fe20000000f00 */
[----:B------:R-:W-:Y:S01]  /*0c70*/  IMAD.MOV.U32 R16, RZ, RZ, R11 ;  /* 0x000000ffff107224 */ /* 0x000fe200078e000b */
[----:B------:R-:W-:Y:S02]  /*0c80*/  IADD3.X R0, PT, PT, RZ, R12, RZ, P1, !PT ;  /* 0x0000000cff007210 */ /* 0x000fe40000ffe4ff */
[----:B0-----:R-:W-:-:S04]  /*0c90*/  LEA R2, P2, R3, UR4, 0x2 ;  /* 0x0000000403027c11 */ /* 0x001fc8000f8410ff */
[----:B------:R-:W-:Y:S02]  /*0ca0*/  IADD3 R2, P1, PT, R2, 0x8000, RZ ;  /* 0x0000800002027810 */ /* 0x000fe40007f3e0ff */
[----:B------:R-:W-:Y:S02]  /*0cb0*/  LEA.HI.X R3, R3, UR5, R0, 0x2, P2 ;  /* 0x0000000503037c11 */ /* 0x000fe400090f1400 */
[----:B------:R-:W-:-:S03]  /*0cc0*/  MOV R0, R4 ;  /* 0x0000000400007202 */ /* 0x000fc60000000f00 */
[----:B------:R-:W-:-:S07]  /*0cd0*/  IMAD.X R3, RZ, RZ, R3, P1 ;  /* 0x000000ffff037224 */ /* 0x000fce00008e0603 */
.L_x_14:
[----:B------:R-:W2:Y:S04]  /*0ce0*/  LDG.E.CONSTANT R23, desc[UR8][R2.64+-0x8000] ;  /* 0xff80000802177981 */ /* 0x000ea8000c1e9900 */
[----:B------:R-:W3:Y:S04]  /*0cf0*/  LDG.E.CONSTANT R25, desc[UR8][R2.64+-0x7000] ;  /* 0xff90000802197981 */ /* 0x000ee8000c1e9900 */
[----:B------:R-:W4:Y:S04]  /*0d00*/  LDG.E.CONSTANT R24, desc[UR8][R2.64+-0x6000] ;  /* 0xffa0000802187981 */ /* 0x000f28000c1e9900 */
[----:B------:R-:W5:Y:S04]  /*0d10*/  LDG.E.CONSTANT R22, desc[UR8][R2.64+-0x5000] ;  /* 0xffb0000802167981 */ /* 0x000f68000c1e9900 */
[----:B------:R-:W2:Y:S04]  /*0d20*/  LDS R26, [R14+-0x8000] ;  /* 0xff8000000e1a7984 */ /* 0x000ea80000000800 */
[----:B------:R-:W4:Y:S04]  /*0d30*/  LDG.E.CONSTANT R21, desc[UR8][R2.64+-0x4000] ;  /* 0xffc0000802157981 */ /* 0x000f28000c1e9900 */
[----:B------:R-:W-:Y:S04]  /*0d40*/  LDS R27, [R14+-0x5000] ;  /* 0xffb000000e1b7984 */ /* 0x000fe80000000800 */
[----:B------:R-:W-:Y:S01]  /*0d50*/  LDS R28, [R14+-0x4000] ;  /* 0xffc000000e1c7984 */ /* 0x000fe20000000800 */
[----:B--2---:R-:W-:-:S03]  /*0d60*/  FADD R26, R23, -R26 ;  /* 0x8000001a171a7221 */ /* 0x004fc60000000000 */
[----:B------:R-:W2:Y:S01]  /*0d70*/  LDG.E.CONSTANT R23, desc[UR8][R2.64+-0x3000] ;  /* 0xffd0000802177981 */ /* 0x000ea2000c1e9900 */
[----:B------:R-:W-:-:S03]  /*0d80*/  FFMA R13, R26, R26, R13 ;  /* 0x0000001a1a0d7223 */ /* 0x000fc6000000000d */
[----:B------:R-:W3:Y:S02]  /*0d90*/  LDS R26, [R14+-0x7000] ;  /* 0xff9000000e1a7984 */ /* 0x000ee40000000800 */
[----:B---3--:R-:W-:Y:S02]  /*0da0*/  FADD R26, R25, -R26 ;  /* 0x8000001a191a7221 */ /* 0x008fe40000000000 */
[----:B------:R-:W0:Y:S02]  /*0db0*/  LDS R25, [R14+-0x6000] ;  /* 0xffa000000e197984 */ /* 0x000e240000000800 */
[----:B------:R-:W-:Y:S02]  /*0dc0*/  FFMA R26, R26, R26, R13 ;  /* 0x0000001a1a1a7223 */ /* 0x000fe4000000000d */
[----:B------:R-:W3:Y:S01]  /*0dd0*/  LDG.E.CONSTANT R13, desc[UR8][R2.64+-0x2000] ;  /* 0xffe00008020d7981 */ /* 0x000ee2000c1e9900 */
[----:B-----5:R-:W-:-:S03]  /*0de0*/  FADD R27, R22, -R27 ;  /* 0x8000001b161b7221 */ /* 0x020fc60000000000 */
[----:B------:R-:W5:Y:S01]  /*0df0*/  LDG.E.CONSTANT R22, desc[UR8][R2.64] ;  /* 0x0000000802167981 */ /* 0x000f62000c1e9900 */
[----:B----4-:R-:W-:-:S03]  /*0e00*/  FADD R21, R21, -R28 ;  /* 0x8000001c15157221 */ /* 0x010fc60000000000 */
[----:B------:R-:W2:Y:S01]  /*0e10*/  LDS R28, [R14+-0x3000] ;  /* 0xffd000000e1c7984 */ /* 0x000ea20000000800 */
[----:B0-----:R-:W-:-:S03]  /*0e20*/  FADD R25, R24, -R25 ;  /* 0x8000001918197221 */ /* 0x001fc60000000000 */
[----:B------:R-:W4:Y:S01]  /*0e30*/  LDG.E.CONSTANT R24, desc[UR8][R2.64+-0x1000] ;  /* 0xfff0000802187981 */ /* 0x000f22000c1e9900 */
[----:B------:R-:W-:-:S04]  /*0e40*/  FFMA R26, R25, R25, R26 ;  /* 0x00000019191a7223 */ /* 0x000fc8000000001a */
[----:B------:R-:W-:Y:S02]  /*0e50*/  FFMA R26, R27, R27, R26 ;  /* 0x0000001b1b1a7223 */ /* 0x000fe4000000001a */
[----:B------:R-:W-:Y:S02]  /*0e60*/  LDS R27, [R14] ;  /* 0x000000000e1b7984 */ /* 0x000fe40000000800 */
[----:B------:R-:W-:Y:S02]  /*0e70*/  FFMA R26, R21, R21, R26 ;  /* 0x00000015151a7223 */ /* 0x000fe4000000001a */
[----:B------:R-:W4:Y:S01]  /*0e80*/  LDG.E.CONSTANT R21, desc[UR8][R2.64+0x1000] ;  /* 0x0010000802157981 */ /* 0x000f22000c1e9900 */
[----:B--2---:R-:W-:-:S03]  /*0e90*/  FADD R25, R23, -R28 ;  /* 0x8000001c17197221 */ /* 0x004fc60000000000 */
[----:B------:R-:W2:Y:S01]  /*0ea0*/  LDG.E.CONSTANT R23, desc[UR8][R2.64+0x2000] ;  /* 0x0020000802177981 */ /* 0x000ea2000c1e9900 */
[----:B------:R-:W-:-:S03]  /*0eb0*/  FFMA R26, R25, R25, R26 ;  /* 0x00000019191a7223 */ /* 0x000fc6000000001a */
[----:B------:R-:W3:Y:S04]  /*0ec0*/  LDS R28, [R14+-0x2000] ;  /* 0xffe000000e1c7984 */ /* 0x000ee80000000800 */
[----:B------:R-:W4:Y:S01]  /*0ed0*/  LDS R25, [R14+-0x1000] ;  /* 0xfff000000e197984 */ /* 0x000f220000000800 */
[----:B---3--:R-:W-:-:S03]  /*0ee0*/  FADD R13, R13, -R28 ;  /* 0x8000001c0d0d7221 */ /* 0x008fc60000000000 */
[----:B------:R-:W-:Y:S01]  /*0ef0*/  LDS R28, [R14+0x2000] ;  /* 0x002000000e1c7984 */ /* 0x000fe20000000800 */
[----:B------:R-:W-:Y:S01]  /*0f00*/  FFMA R26, R13, R13, R26 ;  /* 0x0000000d0d1a7223 */ /* 0x000fe2000000001a */
[----:B-----5:R-:W-:Y:S02]  /*0f10*/  FADD R27, R22, -R27 ;  /* 0x8000001b161b7221 */ /* 0x020fe40000000000 */
[----:B------:R-:W3:Y:S04]  /*0f20*/  LDG.E.CONSTANT R13, desc[UR8][R2.64+0x3000] ;  /* 0x00300008020d7981 */ /* 0x000ee8000c1e9900 */
[----:B------:R-:W5:Y:S01]  /*0f30*/  LDG.E.CONSTANT R22, desc[UR8][R2.64+0x4000] ;  /* 0x0040000802167981 */ /* 0x000f62000c1e9900 */
[----:B----4-:R-:W-:-:S03]  /*0f40*/  FADD R25, R24, -R25 ;  /* 0x8000001918197221 */ /* 0x010fc60000000000 */
[----:B------:R-:W0:Y:S01]  /*0f50*/  LDS R24, [R14+0x1000] ;  /* 0x001000000e187984 */ /* 0x000e220000000800 */
[----:B------:R-:W-:-:S04]  /*0f60*/  FFMA R26, R25, R25, R26 ;  /* 0x00000019191a7223 */ /* 0x000fc8000000001a */
[----:B------:R-:W-:Y:S01]  /*0f70*/  FFMA R26, R27, R27, R26 ;  /* 0x0000001b1b1a7223 */ /* 0x000fe2000000001a */
[----:B0-----:R-:W-:Y:S02]  /*0f80*/  FADD R21, R21, -R24 ;  /* 0x8000001815157221 */ /* 0x001fe40000000000 */
[----:B------:R-:W4:Y:S02]  /*0f90*/  LDG.E.CONSTANT R24, desc[UR8][R2.64+0x6000] ;  /* 0x0060000802187981 */ /* 0x000f24000c1e9900 */
[----:B------:R-:W-:Y:S02]  /*0fa0*/  FFMA R26, R21, R21, R26 ;  /* 0x00000015151a7223 */ /* 0x000fe4000000001a */
[----:B------:R-:W4:Y:S01]  /*0fb0*/  LDG.E.CONSTANT R21, desc[UR8][R2.64+0x5000] ;  /* 0x0050000802157981 */ /* 0x000f22000c1e9900 */
[----:B--2---:R-:W-:-:S03]  /*0fc0*/  FADD R25, R23, -R28 ;  /* 0x8000001c17197221 */ /* 0x004fc60000000000 */
[----:B------:R0:W2:Y:S01]  /*0fd0*/  LDG.E.CONSTANT R23, desc[UR8][R2.64+0x7000] ;  /* 0x0070000802177981 */ /* 0x0000a2000c1e9900 */
[----:B------:R-:W-:-:S03]  /*0fe0*/  FFMA R26, R25, R25, R26 ;  /* 0x00000019191a7223 */ /* 0x000fc6000000001a */
[----:B------:R-:W3:Y:S04]  /*0ff0*/  LDS R28, [R14+0x3000] ;  /* 0x003000000e1c7984 */ /* 0x000ee80000000800 */
[----:B------:R-:W5:Y:S01]  /*1000*/  LDS R25, [R14+0x4000] ;  /* 0x004000000e197984 */ /* 0x000f620000000800 */
[----:B------:R-:W-:-:S04]  /*1010*/  IADD3 R16, PT, PT, R16, 0x10, RZ ;  /* 0x0000001010107810 */ /* 0x000fc80007ffe0ff */
[----:B------:R-:W-:Y:S01]  /*1020*/  ISETP.NE.AND P1, PT, R16, RZ, PT ;  /* 0x000000ff1000720c */ /* 0x000fe20003f25270 */
[----:B---3--:R-:W-:Y:S02]  /*1030*/  FADD R13, R13, -R28 ;  /* 0x8000001c0d0d7221 */ /* 0x008fe40000000000 */
[----:B------:R-:W-:Y:S01]  /*1040*/  LDS R28, [R14+0x7000] ;  /* 0x007000000e1c7984 */ /* 0x000fe20000000800 */
[----:B-----5:R-:W-:-:S03]  /*1050*/  FADD R25, R22, -R25 ;  /* 0x8000001916197221 */ /* 0x020fc60000000000 */
[----:B------:R-:W-:Y:S01]  /*1060*/  LDS R22, [R14+0x5000] ;  /* 0x005000000e167984 */ /* 0x000fe20000000800 */
[----:B------:R-:W-:-:S03]  /*1070*/  FFMA R26, R13, R13, R26 ;  /* 0x0000000d0d1a7223 */ /* 0x000fc6000000001a */
[----:B------:R1:W4:Y:S01]  /*1080*/  LDS R13, [R14+0x6000] ;  /* 0x006000000e0d7984 */ /* 0x0003220000000800 */
[----:B------:R-:W-:Y:S01]  /*1090*/  FFMA R26, R25, R25, R26 ;  /* 0x00000019191a7223 */ /* 0x000fe2000000001a */
[----:B0-----:R-:W-:Y:S02]  /*10a0*/  IADD3 R2, P2, PT, R2, 0x10000, RZ ;  /* 0x0001000002027810 */ /* 0x001fe40007f5e0ff */
[----:B------:R-:W-:-:S03]  /*10b0*/  IADD3 R0, PT, PT, R0, 0x4000, RZ ;  /* 0x0000400000007810 */ /* 0x000fc60007ffe0ff */
[----:B------:R-:W-:Y:S02]  /*10c0*/  IMAD.X R3, RZ, RZ, R3, P2 ;  /* 0x000000ffff037224 */ /* 0x000fe400010e0603 */
[----:B-1----:R-:W-:Y:S02]  /*10d0*/  VIADD R14, R14, 0x10000 ;  /* 0x000100000e0e7836 */ /* 0x002fe40000000000 */
[----:B----4-:R-:W-:Y:S01]  /*10e0*/  FADD R13, R24, -R13 ;  /* 0x8000000d180d7221 */ /* 0x010fe20000000000 */
[----:B------:R-:W-:-:S04]  /*10f0*/  FADD R21, R21, -R22 ;  /* 0x8000001615157221 */ /* 0x000fc80000000000 */
[----:B------:R-:W-:-:S04]  /*1100*/  FFMA R26, R21, R21, R26 ;  /* 0x00000015151a7223 */ /* 0x000fc8000000001a */
[----:B------:R-:W-:Y:S01]  /*1110*/  FFMA R13, R13, R13, R26 ;  /* 0x0000000d0d0d7223 */ /* 0x000fe2000000001a */
[----:B--2---:R-:W-:-:S04]  /*1120*/  FADD R28, R23, -R28 ;  /* 0x8000001c171c7221 */ /* 0x004fc80000000000 */
[----:B------:R-:W-:Y:S01]  /*1130*/  FFMA R13, R28, R28, R13 ;  /* 0x0000001c1c0d7223 */ /* 0x000fe2000000000d */
[----:B------:R-:W-:Y:S06]  /*1140*/  @P1 BRA `(.L_x_14) ;  /* 0xfffffff800e41947 */ /* 0x000fec000383ffff */
.L_x_13:
[----:B------:R-:W-:Y:S05]  /*1150*/  BSYNC.RECONVERGENT B1 ;  /* 0x0000000000017941 */ /* 0x000fea0003800200 */
.L_x_12:
[----:B------:R-:W-:Y:S05]  /*1160*/  @!P0 BRA `(.L_x_11) ;  /* 0x0000000400a08947 */ /* 0x000fea0003800000 */
[----:B------:R-:W-:Y:S01]  /*1170*/  ISETP.GE.U32.AND P0, PT, R19, 0x7, PT ;  /* 0x000000071300780c */ /* 0x000fe20003f06070 */
[----:B------:R-:W-:Y:S01]  /*1180*/  BSSY.RECONVERGENT B1, `(.L_x_15) ;  /* 0x000002d000017945 */ /* 0x000fe20003800200 */
[----:B------:R-:W-:-:S11]  /*1190*/  ISETP.NE.AND P1, PT, R18, RZ, PT ;  /* 0x000000ff1200720c */ /* 0x000fd60003f25270 */
[----:B------:R-:W-:Y:S05]  /*11a0*/  @!P0 BRA `(.L_x_16) ;  /* 0x0000000000a88947 */ /* 0x000fea0003800000 */
[----:B------:R-:W0:Y:S01]  /*11b0*/  LDCU.64 UR4, c[0x0][0x380] ;  /* 0x00007000ff0477ac */ /* 0x000e220008000a00 */
[----:B------:R-:W-:-:S04]  /*11c0*/  IADD3 R3, P0, PT, R15, R0, RZ ;  /* 0x000000000f037210 */ /* 0x000fc80007f1e0ff */
[----:B------:R-:W-:Y:S02]  /*11d0*/  IADD3.X R14, PT, PT, RZ, R12, RZ, P0, !PT ;  /* 0x0000000cff0e7210 */ /* 0x000fe400007fe4ff */
[----:B0-----:R-:W-:-:S04]  /*11e0*/  LEA R2, P0, R3, UR4, 0x2 ;  /* 0x0000000403027c11 */ /* 0x001fc8000f8010ff */
[----:B------:R-:W-:-:S05]  /*11f0*/  LEA.HI.X R3, R3, UR5, R14, 0x2, P0 ;  /* 0x0000000503037c11 */ /* 0x000fca00080f140e */
[----:B------:R-:W2:Y:S01]  /*1200*/  LDG.E.CONSTANT R14, desc[UR8][R2.64] ;  /* 0x00000008020e7981 */ /* 0x000ea2000c1e9900 */
[----:B------:R-:W0:Y:S03]  /*1210*/  S2UR UR5, SR_CgaCtaId ;  /* 0x00000000000579c3 */ /* 0x000e260000008800 */
[----:B------:R-:W3:Y:S01]  /*1220*/  LDG.E.CONSTANT R26, desc[UR8][R2.64+0x1000] ;  /* 0x00100008021a7981 */ /* 0x000ee2000c1e9900 */
[----:B------:R-:W-:-:S03]  /*1230*/  UMOV UR4, 0x400 ;  /* 0x0000040000047882 */ /* 0x000fc60000000000 */
[----:B------:R-:W4:Y:S04]  /*1240*/  LDG.E.CONSTANT R25, desc[UR8][R2.64+0x2000] ;  /* 0x0020000802197981 */ /* 0x000f28000c1e9900 */
[----:B------:R-:W5:Y:S04]  /*1250*/  LDG.E.CONSTANT R23, desc[UR8][R2.64+0x3000] ;  /* 0x0030000802177981 */ /* 0x000f68000c1e9900 */
[----:B------:R-:W5:Y:S04]  /*1260*/  LDG.E.CONSTANT R21, desc[UR8][R2.64+0x4000] ;  /* 0x0040000802157981 */ /* 0x000f68000c1e9900 */
[----:B------:R-:W5:Y:S04]  /*1270*/  LDG.E.CONSTANT R16, desc[UR8][R2.64+0x5000] ;  /* 0x0050000802107981 */ /* 0x000f68000c1e9900 */
[----:B------:R-:W5:Y:S01]  /*1280*/  LDG.E.CONSTANT R24, desc[UR8][R2.64+0x7000] ;  /* 0x0070000802187981 */ /* 0x000f62000c1e9900 */
[----:B0-----:R-:W-:-:S06]  /*1290*/  ULEA UR4, UR5, UR4, 0x18 ;  /* 0x0000000405047291 */ /* 0x001fcc000f8ec0ff */
[----:B------:R-:W-:-:S05]  /*12a0*/  LEA R22, R0, UR4, 0x2 ;  /* 0x0000000400167c11 */ /* 0x000fca000f8e10ff */
[----:B------:R-:W2:Y:S02]  /*12b0*/  LDS R27, [R22] ;  /* 0x00000000161b7984 */ /* 0x000ea40000000800 */
[----:B--2---:R-:W-:Y:S02]  /*12c0*/  FADD R28, R14, -R27 ;  /* 0x8000001b0e1c7221 */ /* 0x004fe40000000000 */
[----:B------:R0:W2:Y:S04]  /*12d0*/  LDG.E.CONSTANT R14, desc[UR8][R2.64+0x6000] ;  /* 0x00600008020e7981 */ /* 0x0000a8000c1e9900 */
[----:B------:R-:W3:Y:S01]  /*12e0*/  LDS R27, [R22+0x1000] ;  /* 0x00100000161b7984 */ /* 0x000ee20000000800 */
[----:B------:R-:W-:-:S03]  /*12f0*/  FFMA R13, R28, R28, R13 ;  /* 0x0000001c1c0d7223 */ /* 0x000fc6000000000d */
[----:B------:R-:W4:Y:S04]  /*1300*/  LDS R28, [R22+0x2000] ;  /* 0x00200000161c7984 */ /* 0x000f280000000800 */
[----:B0-----:R-:W-:Y:S01]  /*1310*/  LDS R3, [R22+0x6000] ;  /* 0x0060000016037984 */ /* 0x001fe20000000800 */
[----:B---3--:R-:W-:-:S03]  /*1320*/  FADD R26, R26, -R27 ;  /* 0x8000001b1a1a7221 */ /* 0x008fc60000000000 */
[----:B------:R-:W5:Y:S01]  /*1330*/  LDS R27, [R22+0x3000] ;  /* 0x00300000161b7984 */ /* 0x000f620000000800 */
[----:B------:R-:W-:Y:S01]  /*1340*/  FFMA R13, R26, R26, R13 ;  /* 0x0000001a1a0d7223 */ /* 0x000fe2000000000d */
[----:B----4-:R-:W-:Y:S02]  /*1350*/  FADD R28, R25, -R28 ;  /* 0x8000001c191c7221 */ /* 0x010fe40000000000 */
[----:B------:R-:W0:Y:S02]  /*1360*/  LDS R26, [R22+0x4000] ;  /* 0x00400000161a7984 */ /* 0x000e240000000800 */
[----:B------:R-:W-:Y:S02]  /*1370*/  FFMA R28, R28, R28, R13 ;  /* 0x0000001c1c1c7223 */ /* 0x000fe4000000000d */
[----:B------:R-:W1:Y:S01]  /*1380*/  LDS R13, [R22+0x5000] ;  /* 0x00500000160d7984 */ /* 0x000e620000000800 */
[----:B-----5:R-:W-:-:S03]  /*1390*/  FADD R27, R23, -R27 ;  /* 0x8000001b171b7221 */ /* 0x020fc60000000000 */
[----:B------:R-:W3:Y:S01]  /*13a0*/  LDS R23, [R22+0x7000] ;  /* 0x0070000016177984 */ /* 0x000ee20000000800 */
[----:B------:R-:W-:Y:S01]  /*13b0*/  FFMA R28, R27, R27, R28 ;  /* 0x0000001b1b1c7223 */ /* 0x000fe2000000001c */
[----:B0-----:R-:W-:-:S04]  /*13c0*/  FADD R21, R21, -R26 ;  /* 0x8000001a15157221 */ /* 0x001fc80000000000 */
[----:B------:R-:W-:Y:S01]  /*13d0*/  FFMA R28, R21, R21, R28 ;  /* 0x00000015151c7223 */ /* 0x000fe2000000001c */
[----:B-1----:R-:W-:-:S04]  /*13e0*/  FADD R13, R16, -R13 ;  /* 0x8000000d100d7221 */ /* 0x002fc80000000000 */
[----:B------:R-:W-:Y:S01]  /*13f0*/  FFMA R28, R13, R13, R28 ;  /* 0x0000000d0d1c7223 */ /* 0x000fe2000000001c */
[----:B------:R-:W-:Y:S02]  /*1400*/  VIADD R0, R0, 0x2000 ;  /* 0x0000200000007836 */ /* 0x000fe40000000000 */
[----:B---3--:R-:W-:Y:S01]  /*1410*/  FADD R23, R24, -R23 ;  /* 0x8000001718177221 */ /* 0x008fe20000000000 */
[----:B--2---:R-:W-:-:S04]  /*1420*/  FADD R3, R14, -R3 ;  /* 0x800000030e037221 */ /* 0x004fc80000000000 */
[----:B------:R-:W-:-:S04]  /*1430*/  FFMA R28, R3, R3, R28 ;  /* 0x00000003031c7223 */ /* 0x000fc8000000001c */
[----:B------:R-:W-:-:S07]  /*1440*/  FFMA R13, R23, R23, R28 ;  /* 0x00000017170d7223 */ /* 0x000fce000000001c */
.L_x_16:
[----:B------:R-:W-:Y:S05]  /*1450*/  BSYNC.RECONVERGENT B1 ;  /* 0x0000000000017941 */ /* 0x000fea0003800200 */
.L_x_15:
        /* <DEDUP_REMOVED lines=10> */
[----:B------:R-:W2:Y:S04]  /*1500*/  LDG.E.CONSTANT R21, desc[UR8][R2.64] ;  /* 0x0000000802157981 */ /* 0x000ea8000c1e9900 */
[----:B------:R-:W3:Y:S04]  /*1510*/  LDG.E.CONSTANT R23, desc[UR8][R2.64+0x1000] ;  /* 0x0010000802177981 */ /* 0x000ee8000c1e9900 */
[----:B------:R-:W4:Y:S04]  /*1520*/  LDG.E.CONSTANT R14, desc[UR8][R2.64+0x2000] ;  /* 0x00200008020e7981 */ /* 0x000f28000c1e9900 */
[----:B------:R-:W5:Y:S01]  /*1530*/  LDG.E.CONSTANT R16, desc[UR8][R2.64+0x3000] ;  /* 0x0030000802107981 */ /* 0x000f62000c1e9900 */
[----:B------:R-:W0:Y:S01]  /*1540*/  S2UR UR5, SR_CgaCtaId ;  /* 0x00000000000579c3 */ /* 0x000e220000008800 */
[----:B------:R-:W-:-:S02]  /*1550*/  UMOV UR4, 0x400 ;  /* 0x0000040000047882 */ /* 0x000fc40000000000 */
[----:B0-----:R-:W-:-:S06]  /*1560*/  ULEA UR4, UR5, UR4, 0x18 ;  /* 0x0000000405047291 */ /* 0x001fcc000f8ec0ff */
[C---:B------:R-:W-:Y:S01]  /*1570*/  LEA R22, R0.reuse, UR4, 0x2 ;  /* 0x0000000400167c11 */ /* 0x040fe2000f8e10ff */
[----:B------:R-:W-:-:S04]  /*1580*/  VIADD R0, R0, 0x1000 ;  /* 0x0000100000007836 */ /* 0x000fc80000000000 */
[----:B------:R-:W2:Y:S04]  /*1590*/  LDS R24, [R22] ;  /* 0x0000000016187984 */ /* 0x000ea80000000800 */
[----:B------:R-:W3:Y:S04]  /*15a0*/  LDS R26, [R22+0x1000] ;  /* 0x00100000161a7984 */ /* 0x000ee80000000800 */
[----:B------:R-:W4:Y:S04]  /*15b0*/  LDS R25, [R22+0x2000] ;  /* 0x0020000016197984 */ /* 0x000f280000000800 */
[----:B------:R-:W5:Y:S01]  /*15c0*/  LDS R27, [R22+0x3000] ;  /* 0x00300000161b7984 */ /* 0x000f620000000800 */
[----:B--2---:R-:W-:-:S04]  /*15d0*/  FADD R24, R21, -R24 ;  /* 0x8000001815187221 */ /* 0x004fc80000000000 */
[----:B------:R-:W-:Y:S01]  /*15e0*/  FFMA R13, R24, R24, R13 ;  /* 0x00000018180d7223 */ /* 0x000fe2000000000d */
[----:B---3--:R-:W-:Y:S01]  /*15f0*/  FADD R26, R23, -R26 ;  /* 0x8000001a171a7221 */ /* 0x008fe20000000000 */
[----:B----4-:R-:W-:-:S03]  /*1600*/  FADD R14, R14, -R25 ;  /* 0x800000190e0e7221 */ /* 0x010fc60000000000 */
[----:B------:R-:W-:Y:S01]  /*1610*/  FFMA R13, R26, R26, R13 ;  /* 0x0000001a1a0d7223 */ /* 0x000fe2000000000d */
[----:B-----5:R-:W-:-:S03]  /*1620*/  FADD R16, R16, -R27 ;  /* 0x8000001b10107221 */ /* 0x020fc60000000000 */
[----:B------:R-:W-:-:S04]  /*1630*/  FFMA R13, R14, R14, R13 ;  /* 0x0000000e0e0d7223 */ /* 0x000fc8000000000d */
[----:B------:R-:W-:-:S07]  /*1640*/  FFMA R13, R16, R16, R13 ;  /* 0x00000010100d7223 */ /* 0x000fce000000000d */
.L_x_18:
[----:B------:R-:W-:Y:S05]  /*1650*/  BSYNC.RECONVERGENT B1 ;  /* 0x0000000000017941 */ /* 0x000fea0003800200 */
.L_x_17:
[----:B------:R-:W-:Y:S05]  /*1660*/  @!P1 BRA `(.L_x_11) ;  /* 0x0000000000609947 */ /* 0x000fea0003800000 */
[----:B------:R-:W0:Y:S01]  /*1670*/  LDCU.64 UR4, c[0x0][0x380] ;  /* 0x00007000ff0477ac */ /* 0x000e220008000a00 */
[----:B------:R-:W-:-:S04]  /*1680*/  IADD3 R15, P0, PT, R15, R0, RZ ;  /* 0x000000000f0f7210 */ /* 0x000fc80007f1e0ff */
[----:B------:R-:W-:Y:S02]  /*1690*/  IADD3.X R12, PT, PT, RZ, R12, RZ, P0, !PT ;  /* 0x0000000cff0c7210 */ /* 0x000fe400007fe4ff */
[----:B0-----:R-:W-:-:S04]  /*16a0*/  LEA R2, P0, R15, UR4, 0x2 ;  /* 0x000000040f027c11 */ /* 0x001fc8000f8010ff */
[----:B------:R-:W-:-:S05]  /*16b0*/  LEA.HI.X R3, R15, UR5, R12, 0x2, P0 ;  /* 0x000000050f037c11 */ /* 0x000fca00080f140c */
[----:B------:R-:W2:Y:S01]  /*16c0*/  LDG.E.CONSTANT R12, desc[UR8][R2.64] ;  /* 0x00000008020c7981 */ /* 0x000ea2000c1e9900 */
[----:B------:R-:W0:Y:S01]  /*16d0*/  S2UR UR5, SR_CgaCtaId ;  /* 0x00000000000579c3 */ /* 0x000e220000008800 */
[----:B------:R-:W-:Y:S01]  /*16e0*/  UMOV UR4, 0x400 ;  /* 0x0000040000047882 */ /* 0x000fe20000000000 */
[----:B------:R-:W-:Y:S01]  /*16f0*/  ISETP.NE.AND P0, PT, R9, 0x1, PT ;  /* 0x000000010900780c */ /* 0x000fe20003f05270 */
[----:B0-----:R-:W-:-:S06]  /*1700*/  ULEA UR4, UR5, UR4, 0x18 ;  /* 0x0000000405047291 */ /* 0x001fcc000f8ec0ff */
[----:B------:R-:W-:-:S05]  /*1710*/  LEA R14, R0, UR4, 0x2 ;  /* 0x00000004000e7c11 */ /* 0x000fca000f8e10ff */
[----:B------:R-:W2:Y:S02]  /*1720*/  LDS R15, [R14] ;  /* 0x000000000e0f7984 */ /* 0x000ea40000000800 */
[----:B--2---:R-:W-:-:S04]  /*1730*/  FADD R12, R12, -R15 ;  /* 0x8000000f0c0c7221 */ /* 0x004fc80000000000 */
[----:B------:R-:W-:Y:S01]  /*1740*/  FFMA R13, R12, R12, R13 ;  /* 0x0000000c0c0d7223 */ /* 0x000fe2000000000d */
[----:B------:R-:W-:Y:S06]  /*1750*/  @!P0 BRA `(.L_x_11) ;  /* 0x0000000000248947 */ /* 0x000fec0003800000 */
[----:B------:R-:W-:Y:S01]  /*1760*/  ISETP.NE.AND P0, PT, R9, 0x2, PT ;  /* 0x000000020900780c */ /* 0x000fe20003f05270 */
[----:B------:R-:W2:Y:S04]  /*1770*/  LDG.E.CONSTANT R0, desc[UR8][R2.64+0x1000] ;  /* 0x0010000802007981 */ /* 0x000ea8000c1e9900 */
[----:B------:R-:W2:Y:S08]  /*1780*/  LDS R15, [R14+0x1000] ;  /* 0x001000000e0f7984 */ /* 0x000eb00000000800 */
[----:B------:R-:W3:Y:S04]  /*1790*/  @P0 LDG.E.CONSTANT R12, desc[UR8][R2.64+0x2000] ;  /* 0x00200008020c0981 */ /* 0x000ee8000c1e9900 */
[----:B------:R-:W3:Y:S01]  /*17a0*/  @P0 LDS R21, [R14+0x2000] ;  /* 0x002000000e150984 */ /* 0x000ee20000000800 */
[----:B--2---:R-:W-:-:S04]  /*17b0*/  FADD R0, R0, -R15 ;  /* 0x8000000f00007221 */ /* 0x004fc80000000000 */
[----:B------:R-:W-:Y:S01]  /*17c0*/  FFMA R13, R0, R0, R13 ;  /* 0x00000000000d7223 */ /* 0x000fe2000000000d */
[----:B---3--:R-:W-:-:S04]  /*17d0*/  @P0 FADD R12, R12, -R21 ;  /* 0x800000150c0c0221 */ /* 0x008fc80000000000 */
[----:B------:R-:W-:-:S07]  /*17e0*/  @P0 FFMA R13, R12, R12, R13 ;  /* 0x0000000c0c0d0223 */ /* 0x000fce000000000d */
.L_x_11:
[----:B------:R-:W-:Y:S05]  /*17f0*/  BSYNC.RECONVERGENT B0 ;  /* 0x0000000000007941 */ /* 0x000fea0003800200 */
.L_x_10:
[----:B------:R-:W-:Y:S01]  /*1800*/  STS [R10], R13 ;  /* 0x0000000d0a007388 */ /* 0x000fe20000000800 */
[----:B------:R-:W-:Y:S01]  /*1810*/  BAR.SYNC.DEFER_BLOCKING 0x0 ;  /* 0x0000000000007b1d */ /* 0x000fe20000010000 */
[C---:B------:R-:W-:Y:S02]  /*1820*/  ISETP.GT.U32.AND P0, PT, R4.reuse, 0x1ff, PT ;  /* 0x000001ff0400780c */ /* 0x040fe40003f04070 */
[----:B------:R-:W-:-:S03]  /*1830*/  ISETP.GT.U32.AND P1, PT, R4, 0xff, PT ;  /* 0x000000ff0400780c */ /* 0x000fc60003f24070 */
[----:B------:R-:W-:Y:S08]  /*1840*/  BSSY.RECONVERGENT B0, `(.L_x_19) ;  /* 0x0000044000007945 */ /* 0x000ff00003800200 */
[----:B------:R-:W-:Y:S04]  /*1850*/  @!P0 LDS R0, [R10+0x800] ;  /* 0x000800000a008984 */ /* 0x000fe80000000800 */
[----:B------:R-:W0:Y:S02]  /*1860*/  @!P0 LDS R3, [R10] ;  /* 0x000000000a038984 */ /* 0x000e240000000800 */
[----:B0-----:R-:W-:-:S05]  /*1870*/  @!P0 FADD R3, R0, R3 ;  /* 0x0000000300038221 */ /* 0x001fca0000000000 */
[----:B------:R-:W-:Y:S01]  /*1880*/  @!P0 STS [R10], R3 ;  /* 0x000000030a008388 */ /* 0x000fe20000000800 */
[----:B------:R-:W-:Y:S01]  /*1890*/  BAR.SYNC.DEFER_BLOCKING 0x0 ;  /* 0x0000000000007b1d */ /* 0x000fe20000010000 */
[----:B------:R-:W-:-:S05]  /*18a0*/  ISETP.GT.U32.AND P0, PT, R4, 0x7f, PT ;  /* 0x0000007f0400780c */ /* 0x000fca0003f04070 */
        /* <DEDUP_REMOVED lines=15> */
[----:B------:R0:W-:Y:S01]  /*19a0*/  @!P1 STS [R10], R3 ;  /* 0x000000030a009388 */ /* 0x0001e20000000800 */
[----:B------:R-:W-:Y:S06]  /*19b0*/  BAR.SYNC.DEFER_BLOCKING 0x0 ;  /* 0x0000000000007b1d */ /* 0x000fec0000010000 */
[----:B------:R-:W-:Y:S05]  /*19c0*/  @P0 BRA `(.L_x_20) ;  /* 0x0000000000ac0947 */ /* 0x000fea0003800000 */
[----:B------:R-:W-:Y:S01]  /*19d0*/  LDS R0, [R10+0x80] ;  /* 0x000080000a007984 */ /* 0x000fe20000000800 */
[----:B------:R-:W-:-:S03]  /*19e0*/  ISETP.NE.AND P0, PT, R4, RZ, PT ;  /* 0x000000ff0400720c */ /* 0x000fc60003f05270 */
[----:B0-----:R-:W0:Y:S02]  /*19f0*/  LDS R3, [R10] ;  /* 0x000000000a037984 */ /* 0x001e240000000800 */
[----:B0-----:R-:W-:-:S05]  /*1a00*/  FADD R3, R0, R3 ;  /* 0x0000000300037221 */ /* 0x001fca0000000000 */
[----:B------:R-:W-:Y:S04]  /*1a10*/  STS [R10], R3 ;  /* 0x000000030a007388 */ /* 0x000fe80000000800 */
[----:B------:R-:W-:Y:S04]  /*1a20*/  LDS R0, [R10+0x40] ;  /* 0x000040000a007984 */ /* 0x000fe80000000800 */
[----:B------:R-:W0:Y:S02]  /*1a30*/  LDS R13, [R10] ;  /* 0x000000000a0d7984 */ /* 0x000e240000000800 */
        /* <DEDUP_REMOVED lines=17> */
[----:B------:R1:W-:Y:S01]  /*1b50*/  STS [R10], R13 ;  /* 0x0000000d0a007388 */ /* 0x0003e20000000800 */
[----:B------:R-:W-:Y:S05]  /*1b60*/  @P0 BRA `(.L_x_20) ;  /* 0x0000000000440947 */ /* 0x000fea0003800000 */
[----:B------:R-:W0:Y:S02]  /*1b70*/  LDS R0, [R7] ;  /* 0x0000000007007984 */ /* 0x000e240000000800 */
[----:B0-----:R-:W-:Y:S01]  /*1b80*/  VIADD R2, R0, 0xf3000000 ;  /* 0xf300000000027836 */ /* 0x001fe20000000000 */
[----:B------:R0:W2:Y:S04]  /*1b90*/  MUFU.RSQ R3, R0 ;  /* 0x0000000000037308 */ /* 0x0000a80000001400 */
[----:B------:R-:W-:-:S13]  /*1ba0*/  ISETP.GT.U32.AND P0, PT, R2, 0x727fffff, PT ;  /* 0x727fffff0200780c */ /* 0x000fda0003f04070 */
[----:B0-2---:R-:W-:Y:S05]  /*1bb0*/  @!P0 BRA `(.L_x_21) ;  /* 0x00000000000c8947 */ /* 0x005fea0003800000 */
[----:B------:R-:W-:-:S07]  /*1bc0*/  MOV R12, 0x1be0 ;  /* 0x00001be0000c7802 */ /* 0x000fce0000000f00 */
[----:B-1----:R-:W-:Y:S05]  /*1bd0*/  CALL.REL.NOINC `($__internal_0_$__cuda_sm20_sqrt_rn_f32_slowpath) ;  /* 0x0000000000447944 */ /* 0x002fea0003c00000 */
[----:B------:R-:W-:Y:S05]  /*1be0*/  BRA `(.L_x_22) ;  /* 0x0000000000107947 */ /* 0x000fea0003800000 */
.L_x_21:
[----:B-1----:R-:W-:Y:S01]  /*1bf0*/  FMUL.FTZ R13, R0, R3 ;  /* 0x00000003000d7220 */ /* 0x002fe20000410000 */
[----:B------:R-:W-:-:S03]  /*1c00*/  FMUL.FTZ R3, R3, 0.5 ;  /* 0x3f00000003037820 */ /* 0x000fc60000410000 */
[----:B------:R-:W-:-:S04]  /*1c10*/  FFMA R0, -R13, R13, R0 ;  /* 0x0000000d0d007223 */ /* 0x000fc80000000100 */
[----:B------:R-:W-:-:S07]  /*1c20*/  FFMA R13, R0, R3, R13 ;  /* 0x00000003000d7223 */ /* 0x000fce000000000d */
.L_x_22:
[----:B------:R-:W0:Y:S08]  /*1c30*/  LDC R15, c[0x0][0x39c] ;  /* 0x0000e700ff0f7b82 */ /* 0x000e300000000800 */
[----:B------:R-:W1:Y:S01]  /*1c40*/  LDC.64 R2, c[0x0][0x390] ;  /* 0x0000e400ff027b82 */ /* 0x000e620000000a00 */
[----:B0-----:R-:W-:-:S04]  /*1c50*/  IMAD R15, R6, R15, UR6 ;  /* 0x00000006060f7e24 */ /* 0x001fc8000f8e020f */
[----:B-1----:R-:W-:-:S05]  /*1c60*/  IMAD.WIDE R2, R15, 0x4, R2 ;  /* 0x000000040f027825 */ /* 0x002fca00078e0202 */
[----:B------:R2:W-:Y:S02]  /*1c70*/  STG.E desc[UR8][R2.64], R13 ;  /* 0x0000000d02007986 */ /* 0x0005e4000c101908 */
.L_x_20:
[----:B------:R-:W-:Y:S05]  /*1c80*/  BSYNC.RECONVERGENT B0 ;  /* 0x0000000000007941 */ /* 0x000fea0003800200 */
.L_x_19:
[----:B------:R-:W3:Y:S01]  /*1c90*/  LDCU UR4, c[0x0][0x398] ;  /* 0x00007300ff0477ac */ /* 0x000ee20008000800 */
[----:B------:R-:W-:Y:S01]  /*1ca0*/  IADD3 R6, PT, PT, R6, 0x1, RZ ;  /* 0x0000000106067810 */ /* 0x000fe20007ffe0ff */
[----:B------:R-:W-:Y:S03]  /*1cb0*/  BAR.SYNC.DEFER_BLOCKING 0x0 ;  /* 0x0000000000007b1d */ /* 0x000fe60000010000 */
[----:B---3--:R-:W-:-:S13]  /*1cc0*/  ISETP.NE.AND P0, PT, R6, UR4, PT ;  /* 0x0000000406007c0c */ /* 0x008fda000bf05270 */
[----:B------:R-:W-:Y:S05]  /*1cd0*/  @P0 BRA `(.L_x_23) ;  /* 0xffffffec00a00947 */ /* 0x000fea000383ffff */
[----:B------:R-:W-:Y:S05]  /*1ce0*/  EXIT ;  /* 0x000000000000794d */ /* 0x000fea0003800000 */
        .weak           $__internal_0_$__cuda_sm20_sqrt_rn_f32_slowpath
        .type           $__internal_0_$__cuda_sm20_sqrt_rn_f32_slowpath,@function
        .size           $__internal_0_$__cuda_sm20_sqrt_rn_f32_slowpath,(.L_x_156 - $__internal_0_$__cuda_sm20_sqrt_rn_f32_slowpath)
$__internal_0_$__cuda_sm20_sqrt_rn_f32_slowpath:
[----:B------:R-:W-:-:S13]  /*1cf0*/  LOP3.LUT P0, RZ, R0, 0x7fffffff, RZ, 0xc0, !PT ;  /* 0x7fffffff00ff7812 */ /* 0x000fda000780c0ff */
[----:B------:R-:W-:Y:S01]  /*1d00*/  @!P0 IMAD.MOV.U32 R2, RZ, RZ, R0 ;  /* 0x000000ffff028224 */ /* 0x000fe200078e0000 */
[----:B------:R-:W-:Y:S06]  /*1d10*/  @!P0 BRA `(.L_x_24) ;  /* 0x0000000000448947 */ /* 0x000fec0003800000 */
[----:B------:R-:W-:-:S13]  /*1d20*/  FSETP.GEU.FTZ.AND P0, PT, R0, RZ, PT ;  /* 0x000000ff0000720b */ /* 0x000fda0003f1e000 */
[----:B------:R-:W-:Y:S01]  /*1d30*/  @!P0 MOV R2, 0x7fffffff ;  /* 0x7fffffff00028802 */ /* 0x000fe20000000f00 */
[----:B------:R-:W-:Y:S06]  /*1d40*/  @!P0 BRA `(.L_x_24) ;  /* 0x0000000000388947 */ /* 0x000fec0003800000 */
[----:B------:R-:W-:-:S13]  /*1d50*/  FSETP.GTU.FTZ.AND P0, PT, |R0|, +INF , PT ;  /* 0x7f8000000000780b */ /* 0x000fda0003f1c200 */
[----:B------:R-:W-:Y:S01]  /*1d60*/  @P0 FADD.FTZ R2, R0, 1 ;  /* 0x3f80000000020421 */ /* 0x000fe20000010000 */
[----:B------:R-:W-:Y:S06]  /*1d70*/  @P0 BRA `(.L_x_24) ;  /* 0x00000000002c0947 */ /* 0x000fec0003800000 */
[----:B------:R-:W-:-:S13]  /*1d80*/  FSETP.NEU.FTZ.AND P0, PT, |R0|, +INF , PT ;  /* 0x7f8000000000780b */ /* 0x000fda0003f1d200 */
[----:B------:R-:W-:Y:S01]  /*1d90*/  @!P0 IMAD.MOV.U32 R2, RZ, RZ, R0 ;  /* 0x000000ffff028224 */ /* 0x000fe200078e0000 */
[----:B------:R-:W-:Y:S06]  /*1da0*/  @!P0 BRA `(.L_x_24) ;  /* 0x0000000000208947 */ /* 0x000fec0003800000 */
[----:B------:R-:W-:-:S04]  /*1db0*/  FFMA R0, R0, 1.84467440737095516160e+19, RZ ;  /* 0x5f80000000007823 */ /* 0x000fc800000000ff */
[----:B------:R-:W0:Y:S02]  /*1dc0*/  MUFU.RSQ R3, R0 ;  /* 0x0000000000037308 */ /* 0x000e240000001400 */
[----:B0-----:R-:W-:Y:S01]  /*1dd0*/  FMUL.FTZ R13, R0, R3 ;  /* 0x00000003000d7220 */ /* 0x001fe20000410000 */
[----:B------:R-:W-:-:S03]  /*1de0*/  FMUL.FTZ R3, R3, 0.5 ;  /* 0x3f00000003037820 */ /* 0x000fc60000410000 */
[----:B------:R-:W-:-:S04]  /*1df0*/  FADD.FTZ R2, -R13, -RZ ;  /* 0x800000ff0d027221 */ /* 0x000fc80000010100 */
[----:B------:R-:W-:-:S04]  /*1e00*/  FFMA R2, R13, R2, R0 ;  /* 0x000000020d027223 */ /* 0x000fc80000000000 */
[----:B------:R-:W-:-:S04]  /*1e10*/  FFMA R2, R2, R3, R13 ;  /* 0x0000000302027223 */ /* 0x000fc8000000000d */
[----:B------:R-:W-:-:S07]  /*1e20*/  FMUL.FTZ R2, R2, 2.3283064365386962891e-10 ;  /* 0x2f80000002027820 */ /* 0x000fce0000410000 */
.L_x_24:
[----:B------:R-:W-:Y:S01]  /*1e30*/  HFMA2 R3, -RZ, RZ, 0, 0 ;  /* 0x00000000ff037431 */ /* 0x000fe200000001ff */
[----:B------:R-:W-:Y:S01]  /*1e40*/  MOV R13, R2 ;  /* 0x00000002000d7202 */ /* 0x000fe20000000f00 */
[----:B------:R-:W-:-:S04]  /*1e50*/  IMAD.MOV.U32 R2, RZ, RZ, R12 ;  /* 0x000000ffff027224 */ /* 0x000fc800078e000c */
[----:B------:R-:W-:Y:S05]  /*1e60*/  RET.REL.NODEC R2 `(_Z28euclidean_strategy6_templateILi1024EEvPKfS1_Pfiii) ;  /* 0xffffffe002647950 */ /* 0x000fea0003c3ffff */
.L_x_25:
[----:B------:R-:W-:-:S00]  /*1e70*/  BRA `(.L_x_25) ;  /* 0xfffffffc00fc7947 */ /* 0x000fc0000383ffff */
[----:B------:R-:W-:-:S00]  /*1e80*/  NOP ;  /* 0x0000000000007918 */ /* 0x000fc00000000000 */
[----:B------:R-:W-:-:S00]  /*1e90*/  NOP ;  /* 0x0000000000007918 */ /* 0x000fc00000000000 */
[----:B------:R-:W-:-:S00]  /*1ea0*/  NOP ;  /* 0x0000000000007918 */ /* 0x000fc00000000000 */
[----:B------:R-:W-:-:S00]  /*1eb0*/  NOP ;  /* 0x0000000000007918 */ /* 0x000fc00000000000 */
[----:B------:R-:W-:-:S00]  /*1ec0*/  NOP ;  /* 0x0000000000007918 */ /* 0x000fc00000000000 */
[----:B------:R-:W-:-:S00]  /*1ed0*/  NOP ;  /* 0x0000000000007918 */ /* 0x000fc00000000000 */
[----:B------:R-:W-:-:S00]  /*1ee0*/  NOP ;  /* 0x0000000000007918 */ /* 0x000fc00000000000 */
[----:B------:R-:W-:-:S00]  /*1ef0*/  NOP ;  /* 0x0000000000007918 */ /* 0x000fc00000000000 */
.L_x_156:


//--------------------- .text._Z28euclidean_strategy6_templateILi512EEvPKfS1_Pfiii --------------------------
	.section	.text._Z28euclidean_strategy6_templateILi512EEvPKfS1_Pfiii,"ax",@progbits
	.align	128
        .global         _Z28euclidean_strategy6_templateILi512EEvPKfS1_Pfiii
        .type           _Z28euclidean_strategy6_templateILi512EEvPKfS1_Pfiii,@function
        .size           _Z28euclidean_strategy6_templateILi512EEvPKfS1_Pfiii,(.L_x_157 - _Z28euclidean_strategy6_templateILi512EEvPKfS1_Pfiii)
        .other          _Z28euclidean_strategy6_templateILi512EEvPKfS1_Pfiii,@"STO_CUDA_ENTRY STV_DEFAULT"
_Z28euclidean_strategy6_templateILi512EEvPKfS1_Pfiii:
.text._Z28euclidean_strategy6_templateILi512EEvPKfS1_Pfiii:
        /* <DEDUP_REMOVED lines=30> */
.L_x_30:
        /* <DEDUP_REMOVED lines=11> */
.L_x_29:
[----:B------:R-:W-:Y:S05]  /*0290*/  BSYNC.RECONVERGENT B1 ;  /* 0x0000000000017941 */ /* 0x000fea0003800200 */
.L_x_28:
        /* <DEDUP_REMOVED lines=11> */
.L_x_33:
        /* <DEDUP_REMOVED lines=55> */
.L_x_32:
[----:B------:R-:W-:Y:S05]  /*06c0*/  BSYNC.RECONVERGENT B1 ;  /* 0x0000000000017941 */ /* 0x000fea0003800200 */
.L_x_31:
        /* <DEDUP_REMOVED lines=33> */
.L_x_35:
[----:B------:R-:W-:Y:S05]  /*08e0*/  BSYNC.RECONVERGENT B1 ;  /* 0x0000000000017941 */ /* 0x000fea0003800200 */
.L_x_34:
        /* <DEDUP_REMOVED lines=16> */
.L_x_27:
[----:B------:R-:W-:Y:S05]  /*09f0*/  BSYNC.RECONVERGENT B0 ;  /* 0x0000000000007941 */ /* 0x000fea0003800200 */
.L_x_26:
        /* <DEDUP_REMOVED lines=22> */
.L_x_49:
[----:B0-----:R-:W0:Y:S01]  /*0b60*/  LDCU UR7, c[0x0][0x3a0] ;  /* 0x00007400ff0777ac */ /* 0x001e220008000800 */
[----:B------:R-:W-:Y:S01]  /*0b70*/  BSSY.RECONVERGENT B0, `(.L_x_36) ;  /* 0x00000c8000007945 */ /* 0x000fe20003800200 */
[----:B-1----:R-:W-:Y:S01]  /*0b80*/  IMAD.MOV.U32 R13, RZ, RZ, RZ ;  /* 0x000000ffff0d7224 */ /* 0x002fe200078e00ff */
        /* <DEDUP_REMOVED lines=21> */
.L_x_40:
        /* <DEDUP_REMOVED lines=71> */
.L_x_39:
[----:B------:R-:W-:Y:S05]  /*1150*/  BSYNC.RECONVERGENT B1 ;  /* 0x0000000000017941 */ /* 0x000fea0003800200 */
.L_x_38:
        /* <DEDUP_REMOVED lines=47> */
.L_x_42:
[----:B------:R-:W-:Y:S05]  /*1450*/  BSYNC.RECONVERGENT B1 ;  /* 0x0000000000017941 */ /* 0x000fea0003800200 */
.L_x_41:
        /* <DEDUP_REMOVED lines=31> */
.L_x_44:
[----:B------:R-:W-:Y:S05]  /*1650*/  BSYNC.RECONVERGENT B1 ;  /* 0x0000000000017941 */ /* 0x000fea0003800200 */
.L_x_43:
        /* <DEDUP_REMOVED lines=25> */
.L_x_37:
[----:B------:R-:W-:Y:S05]  /*17f0*/  BSYNC.RECONVERGENT B0 ;  /* 0x0000000000007941 */ /* 0x000fea0003800200 */
.L_x_36:
        /* <DEDUP_REMOVED lines=15> */
[----:B------:R-:W-:Y:S06]  /*18f0*/  BAR.SYNC.DEFER_BLOCKING 0x0 ;  /* 0x0000000000007b1d */ /* 0x000fec0000010000 */
[----:B------:R-:W-:Y:S04]  /*1900*/  @!P0 LDS R0, [R10+0x100] ;  /* 0x000100000a008984 */ /* 0x000fe80000000800 */
[----:B------:R-:W0:Y:S02]  /*1910*/  @!P0 LDS R13, [R10] ;  /* 0x000000000a0d8984 */ /* 0x000e240000000800 */
[----:B0-----:R-:W-:-:S05]  /*1920*/  @!P0 FADD R13, R0, R13 ;  /* 0x0000000d000d8221 */ /* 0x001fca0000000000 */
[----:B------:R0:W-:Y:S01]  /*1930*/  @!P0 STS [R10], R13 ;  /* 0x0000000d0a008388 */ /* 0x0001e20000000800 */
[----:B------:R-:W-:Y:S01]  /*1940*/  BAR.SYNC.DEFER_BLOCKING 0x0 ;  /* 0x0000000000007b1d */ /* 0x000fe20000010000 */
[----:B------:R-:W-:-:S13]  /*1950*/  ISETP.GT.U32.AND P0, PT, R4, 0x1f, PT ;  /* 0x0000001f0400780c */ /* 0x000fda0003f04070 */
[----:B0-----:R-:W-:Y:S05]  /*1960*/  @P0 BRA `(.L_x_46) ;  /* 0x0000000000ac0947 */ /* 0x001fea0003800000 */
[----:B------:R-:W-:Y:S01]  /*1970*/  LDS R0, [R10+0x80] ;  /* 0x000080000a007984 */ /* 0x000fe20000000800 */
[----:B------:R-:W-:-:S03]  /*1980*/  ISETP.NE.AND P0, PT, R4, RZ, PT ;  /* 0x000000ff0400720c */ /* 0x000fc60003f05270 */
        /* <DEDUP_REMOVED lines=24> */
[----:B------:R-:W1:Y:S02]  /*1b10*/  LDS R0, [R7] ;  /* 0x0000000007007984 */ /* 0x000e640000000800 */
[----:B-1----:R-:W-:Y:S01]  /*1b20*/  VIADD R2, R0, 0xf3000000 ;  /* 0xf300000000027836 */ /* 0x002fe20000000000 */
[----:B------:R1:W2:Y:S04]  /*1b30*/  MUFU.RSQ R3, R0 ;  /* 0x0000000000037308 */ /* 0x0002a80000001400 */
[----:B------:R-:W-:-:S13]  /*1b40*/  ISETP.GT.U32.AND P0, PT, R2, 0x727fffff, PT ;  /* 0x727fffff0200780c */ /* 0x000fda0003f04070 */
[----:B-12---:R-:W-:Y:S05]  /*1b50*/  @!P0 BRA `(.L_x_47) ;  /* 0x00000000000c8947 */ /* 0x006fea0003800000 */
[----:B------:R-:W-:-:S07]  /*1b60*/  MOV R12, 0x1b80 ;  /* 0x00001b80000c7802 */ /* 0x000fce0000000f00 */
[----:B0-----:R-:W-:Y:S05]  /*1b70*/  CALL.REL.NOINC `($__internal_1_$__cuda_sm20_sqrt_rn_f32_slowpath) ;  /* 0x0000000000447944 */ /* 0x001fea0003c00000 */
[----:B------:R-:W-:Y:S05]  /*1b80*/  BRA `(.L_x_48) ;  /* 0x0000000000107947 */ /* 0x000fea0003800000 */
.L_x_47:
[----:B0-----:R-:W-:Y:S01]  /*1b90*/  FMUL.FTZ R13, R0, R3 ;  /* 0x00000003000d7220 */ /* 0x001fe20000410000 */
[----:B------:R-:W-:-:S03]  /*1ba0*/  FMUL.FTZ R3, R3, 0.5 ;  /* 0x3f00000003037820 */ /* 0x000fc60000410000 */
[----:B------:R-:W-:-:S04]  /*1bb0*/  FFMA R0, -R13, R13, R0 ;  /* 0x0000000d0d007223 */ /* 0x000fc80000000100 */
[----:B------:R-:W-:-:S07]  /*1bc0*/  FFMA R13, R0, R3, R13 ;  /* 0x00000003000d7223 */ /* 0x000fce000000000d */
.L_x_48:
[----:B------:R-:W0:Y:S08]  /*1bd0*/  LDC R15, c[0x0][0x39c] ;  /* 0x0000e700ff0f7b82 */ /* 0x000e300000000800 */
[----:B------:R-:W1:Y:S01]  /*1be0*/  LDC.64 R2, c[0x0][0x390] ;  /* 0x0000e400ff027b82 */ /* 0x000e620000000a00 */
[----:B0-----:R-:W-:-:S04]  /*1bf0*/  IMAD R15, R6, R15, UR6 ;  /* 0x00000006060f7e24 */ /* 0x001fc8000f8e020f */
[----:B-1----:R-:W-:-:S05]  /*1c00*/  IMAD.WIDE R2, R15, 0x4, R2 ;  /* 0x000000040f027825 */ /* 0x002fca00078e0202 */
[----:B------:R1:W-:Y:S02]  /*1c10*/  STG.E desc[UR8][R2.64], R13 ;  /* 0x0000000d02007986 */ /* 0x0003e4000c101908 */
.L_x_46:
[----:B------:R-:W-:Y:S05]  /*1c20*/  BSYNC.RECONVERGENT B0 ;  /* 0x0000000000007941 */ /* 0x000fea0003800200 */
.L_x_45:
[----:B------:R-:W2:Y:S01]  /*1c30*/  LDCU UR4, c[0x0][0x398] ;  /* 0x00007300ff0477ac */ /* 0x000ea20008000800 */
[----:B------:R-:W-:Y:S01]  /*1c40*/  IADD3 R6, PT, PT, R6, 0x1, RZ ;  /* 0x0000000106067810 */ /* 0x000fe20007ffe0ff */
[----:B------:R-:W-:Y:S03]  /*1c50*/  BAR.SYNC.DEFER_BLOCKING 0x0 ;  /* 0x0000000000007b1d */ /* 0x000fe60000010000 */
[----:B--2---:R-:W-:-:S13]  /*1c60*/  ISETP.NE.AND P0, PT, R6, UR4, PT ;  /* 0x0000000406007c0c */ /* 0x004fda000bf05270 */
[----:B------:R-:W-:Y:S05]  /*1c70*/  @P0 BRA `(.L_x_49) ;  /* 0xffffffec00b80947 */ /* 0x000fea000383ffff */
[----:B------:R-:W-:Y:S05]  /*1c80*/  EXIT ;  /* 0x000000000000794d */ /* 0x000fea0003800000 */
        .weak           $__internal_1_$__cuda_sm20_sqrt_rn_f32_slowpath
        .type           $__internal_1_$__cuda_sm20_sqrt_rn_f32_slowpath,@function
        .size           $__internal_1_$__cuda_sm20_sqrt_rn_f32_slowpath,(.L_x_157 - $__internal_1_$__cuda_sm20_sqrt_rn_f32_slowpath)
$__internal_1_$__cuda_sm20_sqrt_rn_f32_slowpath:
        /* <DEDUP_REMOVED lines=20> */
.L_x_50:
[----:B------:R-:W-:Y:S01]  /*1dd0*/  HFMA2 R3, -RZ, RZ, 0, 0 ;  /* 0x00000000ff037431 */ /* 0x000fe200000001ff */
[----:B------:R-:W-:Y:S01]  /*1de0*/  MOV R13, R2 ;  /* 0x00000002000d7202 */ /* 0x000fe20000000f00 */
[----:B------:R-:W-:-:S04]  /*1df0*/  IMAD.MOV.U32 R2, RZ, RZ, R12 ;  /* 0x000000ffff027224 */ /* 0x000fc800078e000c */
[----:B------:R-:W-:Y:S05]  /*1e00*/  RET.REL.NODEC R2 `(_Z28euclidean_strategy6_templateILi512EEvPKfS1_Pfiii) ;  /* 0xffffffe0027c7950 */ /* 0x000fea0003c3ffff */
.L_x_51:
        /* <DEDUP_REMOVED lines=15> */
.L_x_157:


//--------------------- .text._Z28euclidean_strategy6_templateILi256EEvPKfS1_Pfiii --------------------------
	.section	.text._Z28euclidean_strategy6_templateILi256EEvPKfS1_Pfiii,"ax",@progbits
	.align	128
        .global         _Z28euclidean_strategy6_templateILi256EEvPKfS1_Pfiii
        .type           _Z28euclidean_strategy6_templateILi256EEvPKfS1_Pfiii,@function
        .size           _Z28euclidean_strategy6_templateILi256EEvPKfS1_Pfiii,(.L_x_158 - _Z28euclidean_strategy6_templateILi256EEvPKfS1_Pfiii)
        .other          _Z28euclidean_strategy6_templateILi256EEvPKfS1_Pfiii,@"STO_CUDA_ENTRY STV_DEFAULT"
_Z28euclidean_strategy6_templateILi256EEvPKfS1_Pfiii:
.text._Z28euclidean_strategy6_templateILi256EEvPKfS1_Pfiii:
        /* <DEDUP_REMOVED lines=30> */
.L_x_56:
        /* <DEDUP_REMOVED lines=11> */
.L_x_55:
[----:B------:R-:W-:Y:S05]  /*0290*/  BSYNC.RECONVERGENT B1 ;  /* 0x0000000000017941 */ /* 0x000fea0003800200 */
.L_x_54:
        /* <DEDUP_REMOVED lines=11> */
.L_x_59:
        /* <DEDUP_REMOVED lines=55> */
.L_x_58:
[----:B------:R-:W-:Y:S05]  /*06c0*/  BSYNC.RECONVERGENT B1 ;  /* 0x0000000000017941 */ /* 0x000fea0003800200 */
.L_x_57:
        /* <DEDUP_REMOVED lines=33> */
.L_x_61:
[----:B------:R-:W-:Y:S05]  /*08e0*/  BSYNC.RECONVERGENT B1 ;  /* 0x0000000000017941 */ /* 0x000fea0003800200 */
.L_x_60:
        /* <DEDUP_REMOVED lines=16> */
.L_x_53:
[----:B------:R-:W-:Y:S05]  /*09f0*/  BSYNC.RECONVERGENT B0 ;  /* 0x0000000000007941 */ /* 0x000fea0003800200 */
.L_x_52:
        /* <DEDUP_REMOVED lines=22> */
.L_x_75:
        /* <DEDUP_REMOVED lines=24> */
.L_x_66:
        /* <DEDUP_REMOVED lines=71> */
.L_x_65:
[----:B------:R-:W-:Y:S05]  /*1150*/  BSYNC.RECONVERGENT B1 ;  /* 0x0000000000017941 */ /* 0x000fea0003800200 */
.L_x_64:
        /* <DEDUP_REMOVED lines=47> */
.L_x_68:
[----:B------:R-:W-:Y:S05]  /*1450*/  BSYNC.RECONVERGENT B1 ;  /* 0x0000000000017941 */ /* 0x000fea0003800200 */
.L_x_67:
        /* <DEDUP_REMOVED lines=31> */
.L_x_70:
[----:B------:R-:W-:Y:S05]  /*1650*/  BSYNC.RECONVERGENT B1 ;  /* 0x0000000000017941 */ /* 0x000fea0003800200 */
.L_x_69:
        /* <DEDUP_REMOVED lines=25> */
.L_x_63:
[----:B------:R-:W-:Y:S05]  /*17f0*/  BSYNC.RECONVERGENT B0 ;  /* 0x0000000000007941 */ /* 0x000fea0003800200 */
.L_x_62:
        /* <DEDUP_REMOVED lines=19> */
[----:B------:R-:W1:Y:S02]  /*1930*/  LDS R3, [R10] ;  /* 0x000000000a037984 */ /* 0x000e640000000800 */
[----:B-1----:R-:W-:-:S05]  /*1940*/  FADD R3, R0, R3 ;  /* 0x0000000300037221 */ /* 0x002fca0000000000 */
[----:B------:R-:W-:Y:S04]  /*1950*/  STS [R10], R3 ;  /* 0x000000030a007388 */ /* 0x000fe80000000800 */
[----:B------:R-:W-:Y:S04]  /*1960*/  LDS R0, [R10+0x40] ;  /* 0x000040000a007984 */ /* 0x000fe80000000800 */
[----:B------:R-:W1:Y:S02]  /*1970*/  LDS R13, [R10] ;  /* 0x000000000a0d7984 */ /* 0x000e640000000800 */
[----:B-1----:R-:W-:-:S05]  /*1980*/  FADD R13, R0, R13 ;  /* 0x0000000d000d7221 */ /* 0x002fca0000000000 */
[----:B------:R-:W-:Y:S04]  /*1990*/  STS [R10], R13 ;  /* 0x0000000d0a007388 */ /* 0x000fe80000000800 */
[----:B------:R-:W-:Y:S04]  /*19a0*/  LDS R0, [R10+0x20] ;  /* 0x000020000a007984 */ /* 0x000fe80000000800 */
        /* <DEDUP_REMOVED lines=22> */
[----:B-1----:R-:W-:Y:S05]  /*1b10*/  CALL.REL.NOINC `($__internal_2_$__cuda_sm20_sqrt_rn_f32_slowpath) ;  /* 0x0000000000447944 */ /* 0x002fea0003c00000 */
[----:B------:R-:W-:Y:S05]  /*1b20*/  BRA `(.L_x_74) ;  /* 0x0000000000107947 */ /* 0x000fea0003800000 */
.L_x_73:
[----:B-1----:R-:W-:Y:S01]  /*1b30*/  FMUL.FTZ R13, R0, R3 ;  /* 0x00000003000d7220 */ /* 0x002fe20000410000 */
[----:B------:R-:W-:-:S03]  /*1b40*/  FMUL.FTZ R3, R3, 0.5 ;  /* 0x3f00000003037820 */ /* 0x000fc60000410000 */
[----:B------:R-:W-:-:S04]  /*1b50*/  FFMA R0, -R13, R13, R0 ;  /* 0x0000000d0d007223 */ /* 0x000fc80000000100 */
[----:B------:R-:W-:-:S07]  /*1b60*/  FFMA R13, R0, R3, R13 ;  /* 0x00000003000d7223 */ /* 0x000fce000000000d */
.L_x_74:
[----:B------:R-:W0:Y:S08]  /*1b70*/  LDC R15, c[0x0][0x39c] ;  /* 0x0000e700ff0f7b82 */ /* 0x000e300000000800 */
[----:B------:R-:W1:Y:S01]  /*1b80*/  LDC.64 R2, c[0x0][0x390] ;  /* 0x0000e400ff027b82 */ /* 0x000e620000000a00 */
[----:B0-----:R-:W-:-:S04]  /*1b90*/  IMAD R15, R6, R15, UR6 ;  /* 0x00000006060f7e24 */ /* 0x001fc8000f8e020f */
[----:B-1----:R-:W-:-:S05]  /*1ba0*/  IMAD.WIDE R2, R15, 0x4, R2 ;  /* 0x000000040f027825 */ /* 0x002fca00078e0202 */
[----:B------:R2:W-:Y:S02]  /*1bb0*/  STG.E desc[UR8][R2.64], R13 ;  /* 0x0000000d02007986 */ /* 0x0005e4000c101908 */
.L_x_72:
[----:B------:R-:W-:Y:S05]  /*1bc0*/  BSYNC.RECONVERGENT B0 ;  /* 0x0000000000007941 */ /* 0x000fea0003800200 */
.L_x_71:
[----:B------:R-:W3:Y:S01]  /*1bd0*/  LDCU UR4, c[0x0][0x398] ;  /* 0x00007300ff0477ac */ /* 0x000ee20008000800 */
[----:B------:R-:W-:Y:S01]  /*1be0*/  IADD3 R6, PT, PT, R6, 0x1, RZ ;  /* 0x0000000106067810 */ /* 0x000fe20007ffe0ff */
[----:B------:R-:W-:Y:S03]  /*1bf0*/  BAR.SYNC.DEFER_BLOCKING 0x0 ;  /* 0x0000000000007b1d */ /* 0x000fe60000010000 */
[----:B---3--:R-:W-:-:S13]  /*1c00*/  ISETP.NE.AND P0, PT, R6, UR4, PT ;  /* 0x0000000406007c0c */ /* 0x008fda000bf05270 */
[----:B------:R-:W-:Y:S05]  /*1c10*/  @P0 BRA `(.L_x_75) ;  /* 0xffffffec00d00947 */ /* 0x000fea000383ffff */
[----:B------:R-:W-:Y:S05]  /*1c20*/  EXIT ;  /* 0x000000000000794d */ /* 0x000fea0003800000 */
        .weak           $__internal_2_$__cuda_sm20_sqrt_rn_f32_slowpath
        .type           $__internal_2_$__cuda_sm20_sqrt_rn_f32_slowpath,@function
        .size           $__internal_2_$__cuda_sm20_sqrt_rn_f32_slowpath,(.L_x_158 - $__internal_2_$__cuda_sm20_sqrt_rn_f32_slowpath)
$__internal_2_$__cuda_sm20_sqrt_rn_f32_slowpath:
        /* <DEDUP_REMOVED lines=20> */
.L_x_76:
[----:B------:R-:W-:Y:S01]  /*1d70*/  HFMA2 R3, -RZ, RZ, 0, 0 ;  /* 0x00000000ff037431 */ /* 0x000fe200000001ff */
[----:B------:R-:W-:Y:S01]  /*1d80*/  MOV R13, R2 ;  /* 0x00000002000d7202 */ /* 0x000fe20000000f00 */
[----:B------:R-:W-:-:S04]  /*1d90*/  IMAD.MOV.U32 R2, RZ, RZ, R12 ;  /* 0x000000ffff027224 */ /* 0x000fc800078e000c */
[----:B------:R-:W-:Y:S05]  /*1da0*/  RET.REL.NODEC R2 `(_Z28euclidean_strategy6_templateILi256EEvPKfS1_Pfiii) ;  /* 0xffffffe002947950 */ /* 0x000fea0003c3ffff */
.L_x_77:
        /* <DEDUP_REMOVED lines=13> */
.L_x_158:


//--------------------- .text._Z28euclidean_strategy6_templateILi128EEvPKfS1_Pfiii --------------------------
	.section	.text._Z28euclidean_strategy6_templateILi128EEvPKfS1_Pfiii,"ax",@progbits
	.align	128
        .global         _Z28euclidean_strategy6_templateILi128EEvPKfS1_Pfiii
        .type           _Z28euclidean_strategy6_templateILi128EEvPKfS1_Pfiii,@function
        .size           _Z28euclidean_strategy6_templateILi128EEvPKfS1_Pfiii,(.L_x_159 - _Z28euclidean_strategy6_templateILi128EEvPKfS1_Pfiii)
        .other          _Z28euclidean_strategy6_templateILi128EEvPKfS1_Pfiii,@"STO_CUDA_ENTRY STV_DEFAULT"
_Z28euclidean_strategy6_templateILi128EEvPKfS1_Pfiii:
.text._Z28euclidean_strategy6_templateILi128EEvPKfS1_Pfiii:
        /* <DEDUP_REMOVED lines=30> */
.L_x_82:
        /* <DEDUP_REMOVED lines=11> */
.L_x_81:
[----:B------:R-:W-:Y:S05]  /*0290*/  BSYNC.RECONVERGENT B1 ;  /* 0x0000000000017941 */ /* 0x000fea0003800200 */
.L_x_80:
        /* <DEDUP_REMOVED lines=11> */
.L_x_85:
        /* <DEDUP_REMOVED lines=55> */
.L_x_84:
[----:B------:R-:W-:Y:S05]  /*06c0*/  BSYNC.RECONVERGENT B1 ;  /* 0x0000000000017941 */ /* 0x000fea0003800200 */
.L_x_83:
        /* <DEDUP_REMOVED lines=33> */
.L_x_87:
[----:B------:R-:W-:Y:S05]  /*08e0*/  BSYNC.RECONVERGENT B1 ;  /* 0x0000000000017941 */ /* 0x000fea0003800200 */
.L_x_86:
        /* <DEDUP_REMOVED lines=16> */
.L_x_79:
[----:B------:R-:W-:Y:S05]  /*09f0*/  BSYNC.RECONVERGENT B0 ;  /* 0x0000000000007941 */ /* 0x000fea0003800200 */
.L_x_78:
        /* <DEDUP_REMOVED lines=22> */
.L_x_101:
        /* <DEDUP_REMOVED lines=24> */
.L_x_92:
        /* <DEDUP_REMOVED lines=71> */
.L_x_91:
[----:B------:R-:W-:Y:S05]  /*1150*/  BSYNC.RECONVERGENT B1 ;  /* 0x0000000000017941 */ /* 0x000fea0003800200 */
.L_x_90:
        /* <DEDUP_REMOVED lines=47> */
.L_x_94:
[----:B------:R-:W-:Y:S05]  /*1450*/  BSYNC.RECONVERGENT B1 ;  /* 0x0000000000017941 */ /* 0x000fea0003800200 */
.L_x_93:
        /* <DEDUP_REMOVED lines=31> */
.L_x_96:
[----:B------:R-:W-:Y:S05]  /*1650*/  BSYNC.RECONVERGENT B1 ;  /* 0x0000000000017941 */ /* 0x000fea0003800200 */
.L_x_95:
        /* <DEDUP_REMOVED lines=25> */
.L_x_89:
[----:B------:R-:W-:Y:S05]  /*17f0*/  BSYNC.RECONVERGENT B0 ;  /* 0x0000000000007941 */ /* 0x000fea0003800200 */
.L_x_88:
[----:B------:R-:W-:Y:S01]  /*1800*/  STS [R10], R13 ;  /* 0x0000000d0a007388 */ /* 0x000fe20000000800 */
[----:B------:R-:W-:Y:S01]  /*1810*/  BAR.SYNC.DEFER_BLOCKING 0x0 ;  /* 0x0000000000007b1d */ /* 0x000fe20000010000 */
[----:B------:R-:W-:-:S05]  /*1820*/  ISETP.GT.U32.AND P0, PT, R4, 0x3f, PT ;  /* 0x0000003f0400780c */ /* 0x000fca0003f04070 */
[----:B------:R-:W-:Y:S08]  /*1830*/  BSSY.RECONVERGENT B0, `(.L_x_97) ;  /* 0x0000033000007945 */ /* 0x000ff00003800200 */
        /* <DEDUP_REMOVED lines=39> */
[----:B0-----:R-:W-:Y:S05]  /*1ab0*/  CALL.REL.NOINC `($__internal_3_$__cuda_sm20_sqrt_rn_f32_slowpath) ;  /* 0x0000000000447944 */ /* 0x001fea0003c00000 */
[----:B------:R-:W-:Y:S05]  /*1ac0*/  BRA `(.L_x_100) ;  /* 0x0000000000107947 */ /* 0x000fea0003800000 */
.L_x_99:
[----:B0-----:R-:W-:Y:S01]  /*1ad0*/  FMUL.FTZ R13, R0, R3 ;  /* 0x00000003000d7220 */ /* 0x001fe20000410000 */
[----:B------:R-:W-:-:S03]  /*1ae0*/  FMUL.FTZ R3, R3, 0.5 ;  /* 0x3f00000003037820 */ /* 0x000fc60000410000 */
[----:B------:R-:W-:-:S04]  /*1af0*/  FFMA R0, -R13, R13, R0 ;  /* 0x0000000d0d007223 */ /* 0x000fc80000000100 */
[----:B------:R-:W-:-:S07]  /*1b00*/  FFMA R13, R0, R3, R13 ;  /* 0x00000003000d7223 */ /* 0x000fce000000000d */
.L_x_100:
[----:B------:R-:W0:Y:S08]  /*1b10*/  LDC R15, c[0x0][0x39c] ;  /* 0x0000e700ff0f7b82 */ /* 0x000e300000000800 */
[----:B------:R-:W1:Y:S01]  /*1b20*/  LDC.64 R2, c[0x0][0x390] ;  /* 0x0000e400ff027b82 */ /* 0x000e620000000a00 */
[----:B0-----:R-:W-:-:S04]  /*1b30*/  IMAD R15, R6, R15, UR6 ;  /* 0x00000006060f7e24 */ /* 0x001fc8000f8e020f */
[----:B-1----:R-:W-:-:S05]  /*1b40*/  IMAD.WIDE R2, R15, 0x4, R2 ;  /* 0x000000040f027825 */ /* 0x002fca00078e0202 */
[----:B------:R1:W-:Y:S02]  /*1b50*/  STG.E desc[UR8][R2.64], R13 ;  /* 0x0000000d02007986 */ /* 0x0003e4000c101908 */
.L_x_98:
[----:B------:R-:W-:Y:S05]  /*1b60*/  BSYNC.RECONVERGENT B0 ;  /* 0x0000000000007941 */ /* 0x000fea0003800200 */
.L_x_97:
[----:B------:R-:W2:Y:S01]  /*1b70*/  LDCU UR4, c[0x0][0x398] ;  /* 0x00007300ff0477ac */ /* 0x000ea20008000800 */
[----:B------:R-:W-:Y:S01]  /*1b80*/  IADD3 R6, PT, PT, R6, 0x1, RZ ;  /* 0x0000000106067810 */ /* 0x000fe20007ffe0ff */
[----:B------:R-:W-:Y:S03]  /*1b90*/  BAR.SYNC.DEFER_BLOCKING 0x0 ;  /* 0x0000000000007b1d */ /* 0x000fe60000010000 */
[----:B--2---:R-:W-:-:S13]  /*1ba0*/  ISETP.NE.AND P0, PT, R6, UR4, PT ;  /* 0x0000000406007c0c */ /* 0x004fda000bf05270 */
[----:B------:R-:W-:Y:S05]  /*1bb0*/  @P0 BRA `(.L_x_101) ;  /* 0xffffffec00e80947 */ /* 0x000fea000383ffff */
[----:B------:R-:W-:Y:S05]  /*1bc0*/  EXIT ;  /* 0x000000000000794d */ /* 0x000fea0003800000 */
        .weak           $__internal_3_$__cuda_sm20_sqrt_rn_f32_slowpath
        .type           $__internal_3_$__cuda_sm20_sqrt_rn_f32_slowpath,@function
        .size           $__internal_3_$__cuda_sm20_sqrt_rn_f32_slowpath,(.L_x_159 - $__internal_3_$__cuda_sm20_sqrt_rn_f32_slowpath)
$__internal_3_$__cuda_sm20_sqrt_rn_f32_slowpath:
        /* <DEDUP_REMOVED lines=20> */
.L_x_102:
[----:B------:R-:W-:Y:S01]  /*1d10*/  HFMA2 R3, -RZ, RZ, 0, 0 ;  /* 0x00000000ff037431 */ /* 0x000fe200000001ff */
[----:B------:R-:W-:Y:S01]  /*1d20*/  MOV R13, R2 ;  /* 0x00000002000d7202 */ /* 0x000fe20000000f00 */
[----:B------:R-:W-:-:S04]  /*1d30*/  IMAD.MOV.U32 R2, RZ, RZ, R12 ;  /* 0x000000ffff027224 */ /* 0x000fc800078e000c */
[----:B------:R-:W-:Y:S05]  /*1d40*/  RET.REL.NODEC R2 `(_Z28euclidean_strategy6_templateILi128EEvPKfS1_Pfiii) ;  /* 0xffffffe002ac7950 */ /* 0x000fea0003c3ffff */
.L_x_103:
        /* <DEDUP_REMOVED lines=11> */
.L_x_159:


//--------------------- .text._Z28euclidean_strategy6_templateILi64EEvPKfS1_Pfiii --------------------------
	.section	.text._Z28euclidean_strategy6_templateILi64EEvPKfS1_Pfiii,"ax",@progbits
	.align	128
        .global         _Z28euclidean_strategy6_templateILi64EEvPKfS1_Pfiii
        .type           _Z28euclidean_strategy6_templateILi64EEvPKfS1_Pfiii,@function
        .size           _Z28euclidean_strategy6_templateILi64EEvPKfS1_Pfiii,(.L_x_160 - _Z28euclidean_strategy6_templateILi64EEvPKfS1_Pfiii)
        .other          _Z28euclidean_strategy6_templateILi64EEvPKfS1_Pfiii,@"STO_CUDA_ENTRY STV_DEFAULT"
_Z28euclidean_strategy6_templateILi64EEvPKfS1_Pfiii:
.text._Z28euclidean_strategy6_templateILi64EEvPKfS1_Pfiii:
        /* <DEDUP_REMOVED lines=30> */
.L_x_108:
        /* <DEDUP_REMOVED lines=11> */
.L_x_107:
[----:B------:R-:W-:Y:S05]  /*0290*/  BSYNC.RECONVERGENT B1 ;  /* 0x0000000000017941 */ /* 0x000fea0003800200 */
.L_x_106:
        /* <DEDUP_REMOVED lines=11> */
.L_x_111:
        /* <DEDUP_REMOVED lines=55> */
.L_x_110:
[----:B------:R-:W-:Y:S05]  /*06c0*/  BSYNC.RECONVERGENT B1 ;  /* 0x0000000000017941 */ /* 0x000fea0003800200 */
.L_x_109:
        /* <DEDUP_REMOVED lines=33> */
.L_x_113:
[----:B------:R-:W-:Y:S05]  /*08e0*/  BSYNC.RECONVERGENT B1 ;  /* 0x0000000000017941 */ /* 0x000fea0003800200 */
.L_x_112:
        /* <DEDUP_REMOVED lines=16> */
.L_x_105:
[----:B------:R-:W-:Y:S05]  /*09f0*/  BSYNC.RECONVERGENT B0 ;  /* 0x0000000000007941 */ /* 0x000fea0003800200 */
.L_x_104:
        /* <DEDUP_REMOVED lines=22> */
.L_x_127:
        /* <DEDUP_REMOVED lines=24> */
.L_x_118:
        /* <DEDUP_REMOVED lines=71> */
.L_x_117:
[----:B------:R-:W-:Y:S05]  /*1150*/  BSYNC.RECONVERGENT B1 ;  /* 0x0000000000017941 */ /* 0x000fea0003800200 */
.L_x_116:
        /* <DEDUP_REMOVED lines=47> */
.L_x_120:
[----:B------:R-:W-:Y:S05]  /*1450*/  BSYNC.RECONVERGENT B1 ;  /* 0x0000000000017941 */ /* 0x000fea0003800200 */
.L_x_119:
        /* <DEDUP_REMOVED lines=31> */
.L_x_122:
[----:B------:R-:W-:Y:S05]  /*1650*/  BSYNC.RECONVERGENT B1 ;  /* 0x0000000000017941 */ /* 0x000fea0003800200 */
.L_x_121:
        /* <DEDUP_REMOVED lines=25> */
.L_x_115:
[----:B------:R-:W-:Y:S05]  /*17f0*/  BSYNC.RECONVERGENT B0 ;  /* 0x0000000000007941 */ /* 0x000fea0003800200 */
.L_x_114:
[----:B------:R-:W-:Y:S01]  /*1800*/  ISETP.GT.U32.AND P0, PT, R4, 0x1f, PT ;  /* 0x0000001f0400780c */ /* 0x000fe20003f04070 */
[----:B------:R0:W-:Y:S01]  /*1810*/  STS [R10], R13 ;  /* 0x0000000d0a007388 */ /* 0x0001e20000000800 */
[----:B------:R-:W-:Y:S01]  /*1820*/  BSSY.RECONVERGENT B0, `(.L_x_123) ;  /* 0x000002e000007945 */ /* 0x000fe20003800200 */
[----:B------:R-:W-:Y:S10]  /*1830*/  BAR.SYNC.DEFER_BLOCKING 0x0 ;  /* 0x0000000000007b1d */ /* 0x000ff40000010000 */
        /* <DEDUP_REMOVED lines=33> */
[----:B0-----:R-:W-:Y:S05]  /*1a50*/  CALL.REL.NOINC `($__internal_4_$__cuda_sm20_sqrt_rn_f32_slowpath) ;  /* 0x0000000000447944 */ /* 0x001fea0003c00000 */
[----:B------:R-:W-:Y:S05]  /*1a60*/  BRA `(.L_x_126) ;  /* 0x0000000000107947 */ /* 0x000fea0003800000 */
.L_x_125:
[----:B0-----:R-:W-:Y:S01]  /*1a70*/  FMUL.FTZ R13, R0, R3 ;  /* 0x00000003000d7220 */ /* 0x001fe20000410000 */
[----:B------:R-:W-:-:S03]  /*1a80*/  FMUL.FTZ R3, R3, 0.5 ;  /* 0x3f00000003037820 */ /* 0x000fc60000410000 */
[----:B------:R-:W-:-:S04]  /*1a90*/  FFMA R0, -R13, R13, R0 ;  /* 0x0000000d0d007223 */ /* 0x000fc80000000100 */
[----:B------:R-:W-:-:S07]  /*1aa0*/  FFMA R13, R0, R3, R13 ;  /* 0x00000003000d7223 */ /* 0x000fce000000000d */
.L_x_126:
[----:B------:R-:W0:Y:S08]  /*1ab0*/  LDC R15, c[0x0][0x39c] ;  /* 0x0000e700ff0f7b82 */ /* 0x000e300000000800 */
[----:B------:R-:W1:Y:S01]  /*1ac0*/  LDC.64 R2, c[0x0][0x390] ;  /* 0x0000e400ff027b82 */ /* 0x000e620000000a00 */
[----:B0-----:R-:W-:-:S04]  /*1ad0*/  IMAD R15, R6, R15, UR6 ;  /* 0x00000006060f7e24 */ /* 0x001fc8000f8e020f */
[----:B-1----:R-:W-:-:S05]  /*1ae0*/  IMAD.WIDE R2, R15, 0x4, R2 ;  /* 0x000000040f027825 */ /* 0x002fca00078e0202 */
[----:B------:R1:W-:Y:S02]  /*1af0*/  STG.E desc[UR8][R2.64], R13 ;  /* 0x0000000d02007986 */ /* 0x0003e4000c101908 */
.L_x_124:
[----:B------:R-:W-:Y:S05]  /*1b00*/  BSYNC.RECONVERGENT B0 ;  /* 0x0000000000007941 */ /* 0x000fea0003800200 */
.L_x_123:
[----:B------:R-:W2:Y:S01]  /*1b10*/  LDCU UR4, c[0x0][0x398] ;  /* 0x00007300ff0477ac */ /* 0x000ea20008000800 */
[----:B------:R-:W-:Y:S01]  /*1b20*/  IADD3 R6, PT, PT, R6, 0x1, RZ ;  /* 0x0000000106067810 */ /* 0x000fe20007ffe0ff */
[----:B------:R-:W-:Y:S03]  /*1b30*/  BAR.SYNC.DEFER_BLOCKING 0x0 ;  /* 0x0000000000007b1d */ /* 0x000fe60000010000 */
[----:B--2---:R-:W-:-:S13]  /*1b40*/  ISETP.NE.AND P0, PT, R6, UR4, PT ;  /* 0x0000000406007c0c */ /* 0x004fda000bf05270 */
[----:B------:R-:W-:Y:S05]  /*1b50*/  @P0 BRA `(.L_x_127) ;  /* 0xfffffff000000947 */ /* 0x000fea000383ffff */
[----:B------:R-:W-:Y:S05]  /*1b60*/  EXIT ;  /* 0x000000000000794d */ /* 0x000fea0003800000 */
        .weak           $__internal_4_$__cuda_sm20_sqrt_rn_f32_slowpath
        .type           $__internal_4_$__cuda_sm20_sqrt_rn_f32_slowpath,@function
        .size           $__internal_4_$__cuda_sm20_sqrt_rn_f32_slowpath,(.L_x_160 - $__internal_4_$__cuda_sm20_sqrt_rn_f32_slowpath)
$__internal_4_$__cuda_sm20_sqrt_rn_f32_slowpath:
        /* <DEDUP_REMOVED lines=20> */
.L_x_128:
[----:B------:R-:W-:Y:S01]  /*1cb0*/  HFMA2 R3, -RZ, RZ, 0, 0 ;  /* 0x00000000ff037431 */ /* 0x000fe200000001ff */
[----:B------:R-:W-:Y:S01]  /*1cc0*/  MOV R13, R2 ;  /* 0x00000002000d7202 */ /* 0x000fe20000000f00 */
[----:B------:R-:W-:-:S04]  /*1cd0*/  IMAD.MOV.U32 R2, RZ, RZ, R12 ;  /* 0x000000ffff027224 */ /* 0x000fc800078e000c */
[----:B------:R-:W-:Y:S05]  /*1ce0*/  RET.REL.NODEC R2 `(_Z28euclidean_strategy6_templateILi64EEvPKfS1_Pfiii) ;  /* 0xffffffe002c47950 */ /* 0x000fea0003c3ffff */
.L_x_129:
        /* <DEDUP_REMOVED lines=9> */
.L_x_160:


//--------------------- .text._Z28euclidean_strategy6_templateILi32EEvPKfS1_Pfiii --------------------------
	.section	.text._Z28euclidean_strategy6_templateILi32EEvPKfS1_Pfiii,"ax",@progbits
	.align	128
        .global         _Z28euclidean_strategy6_templateILi32EEvPKfS1_Pfiii
        .type           _Z28euclidean_strategy6_templateILi32EEvPKfS1_Pfiii,@function
        .size           _Z28euclidean_strategy6_templateILi32EEvPKfS1_Pfiii,(.L_x_161 - _Z28euclidean_strategy6_templateILi32EEvPKfS1_Pfiii)
        .other          _Z28euclidean_strategy6_templateILi32EEvPKfS1_Pfiii,@"STO_CUDA_ENTRY STV_DEFAULT"
_Z28euclidean_strategy6_templateILi32EEvPKfS1_Pfiii:
.text._Z28euclidean_strategy6_templateILi32EEvPKfS1_Pfiii:
        /* <DEDUP_REMOVED lines=30> */
.L_x_134:
        /* <DEDUP_REMOVED lines=11> */
.L_x_133:
[----:B------:R-:W-:Y:S05]  /*0290*/  BSYNC.RECONVERGENT B1 ;  /* 0x0000000000017941 */ /* 0x000fea0003800200 */
.L_x_132:
        /* <DEDUP_REMOVED lines=11> */
.L_x_137:
[----:B------:R-:W-:Y:S01]  /*0350*/  IADD3 R3, P1, PT, R5, R0, RZ ;  /* 0x0000000005037210 */ /* 0x000fe20007f3e0ff */
[C---:B------:R-:W-:Y:S02]  /*0360*/  VIADD R6, R0.reuse, 0x100 ;  /* 0x0000010000067836 */ /* 0x040fe40000000000 */
[C---:B------:R-:W-:Y:S01]  /*0370*/  VIADD R8, R0.reuse, 0x180 ;  /* 0x0000018000087836 */ /* 0x040fe20000000000 */
[----:B0-----:R-:W-:Y:S01]  /*0380*/  IADD3.X R12, PT, PT, RZ, R10, RZ, P1, !PT ;  /* 0x0000000aff0c7210 */ /* 0x001fe20000ffe4ff */
[----:B------:R-:W-:Y:S01]  /*0390*/  VIADD R2, R0, 0x80 ;  /* 0x0000008000027836 */ /* 0x000fe20000000000 */
        /* <DEDUP_REMOVED lines=50> */
.L_x_136:
[----:B------:R-:W-:Y:S05]  /*06c0*/  BSYNC.RECONVERGENT B1 ;  /* 0x0000000000017941 */ /* 0x000fea0003800200 */
.L_x_135:
        /* <DEDUP_REMOVED lines=33> */
.L_x_139:
[----:B------:R-:W-:Y:S05]  /*08e0*/  BSYNC.RECONVERGENT B1 ;  /* 0x0000000000017941 */ /* 0x000fea0003800200 */
.L_x_138:
        /* <DEDUP_REMOVED lines=16> */
.L_x_131:
[----:B------:R-:W-:Y:S05]  /*09f0*/  BSYNC.RECONVERGENT B0 ;  /* 0x0000000000007941 */ /* 0x000fea0003800200 */
.L_x_130:
        /* <DEDUP_REMOVED lines=22> */
.L_x_153:
        /* <DEDUP_REMOVED lines=24> */
.L_x_144:
        /* <DEDUP_REMOVED lines=71> */
.L_x_143:
[----:B------:R-:W-:Y:S05]  /*1150*/  BSYNC.RECONVERGENT B1 ;  /* 0x0000000000017941 */ /* 0x000fea0003800200 */
.L_x_142:
        /* <DEDUP_REMOVED lines=47> */
.L_x_146:
[----:B------:R-:W-:Y:S05]  /*1450*/  BSYNC.RECONVERGENT B1 ;  /* 0x0000000000017941 */ /* 0x000fea0003800200 */
.L_x_145:
        /* <DEDUP_REMOVED lines=31> */
.L_x_148:
[----:B------:R-:W-:Y:S05]  /*1650*/  BSYNC.RECONVERGENT B1 ;  /* 0x0000000000017941 */ /* 0x000fea0003800200 */
.L_x_147:
        /* <DEDUP_REMOVED lines=25> */
.L_x_141:
[----:B------:R-:W-:Y:S05]  /*17f0*/  BSYNC.RECONVERGENT B0 ;  /* 0x0000000000007941 */ /* 0x000fea0003800200 */
.L_x_140:
        /* <DEDUP_REMOVED lines=29> */
[----:B0-----:R0:W1:Y:S04]  /*19d0*/  MUFU.RSQ R3, R0 ;  /* 0x0000000000037308 */ /* 0x0010680000001400 */
[----:B------:R-:W-:-:S13]  /*19e0*/  ISETP.GT.U32.AND P0, PT, R2, 0x727fffff, PT ;  /* 0x727fffff0200780c */ /* 0x000fda0003f04070 */
[----:B01----:R-:W-:Y:S05]  /*19f0*/  @!P0 BRA `(.L_x_151) ;  /* 0x00000000000c8947 */ /* 0x003fea0003800000 */
[----:B------:R-:W-:-:S07]  /*1a00*/  MOV R12, 0x1a20 ;  /* 0x00001a20000c7802 */ /* 0x000fce0000000f00 */
[----:B------:R-:W-:Y:S05]  /*1a10*/  CALL.REL.NOINC `($__internal_5_$__cuda_sm20_sqrt_rn_f32_slowpath) ;  /* 0x0000000000447944 */ /* 0x000fea0003c00000 */
[----:B------:R-:W-:Y:S05]  /*1a20*/  BRA `(.L_x_152) ;  /* 0x0000000000107947 */ /* 0x000fea0003800000 */
.L_x_151:
[----:B------:R-:W-:Y:S01]  /*1a30*/  FMUL.FTZ R13, R0, R3 ;  /* 0x00000003000d7220 */ /* 0x000fe20000410000 */
[----:B------:R-:W-:-:S03]  /*1a40*/  FMUL.FTZ R3, R3, 0.5 ;  /* 0x3f00000003037820 */ /* 0x000fc60000410000 */
[----:B------:R-:W-:-:S04]  /*1a50*/  FFMA R0, -R13, R13, R0 ;  /* 0x0000000d0d007223 */ /* 0x000fc80000000100 */
[----:B------:R-:W-:-:S07]  /*1a60*/  FFMA R13, R0, R3, R13 ;  /* 0x00000003000d7223 */ /* 0x000fce000000000d */
.L_x_152:
[----:B------:R-:W0:Y:S08]  /*1a70*/  LDC R15, c[0x0][0x39c] ;  /* 0x0000e700ff0f7b82 */ /* 0x000e300000000800 */
[----:B------:R-:W1:Y:S01]  /*1a80*/  LDC.64 R2, c[0x0][0x390] ;  /* 0x0000e400ff027b82 */ /* 0x000e620000000a00 */
[----:B0-----:R-:W-:-:S04]  /*1a90*/  IMAD R15, R6, R15, UR6 ;  /* 0x00000006060f7e24 */ /* 0x001fc8000f8e020f */
[----:B-1----:R-:W-:-:S05]  /*1aa0*/  IMAD.WIDE R2, R15, 0x4, R2 ;  /* 0x000000040f027825 */ /* 0x002fca00078e0202 */
[----:B------:R1:W-:Y:S02]  /*1ab0*/  STG.E desc[UR8][R2.64], R13 ;  /* 0x0000000d02007986 */ /* 0x0003e4000c101908 */
.L_x_150:
[----:B------:R-:W-:Y:S05]  /*1ac0*/  BSYNC.RECONVERGENT B0 ;  /* 0x0000000000007941 */ /* 0x000fea0003800200 */
.L_x_149:
[----:B------:R-:W2:Y:S01]  /*1ad0*/  LDCU UR4, c[0x0][0x398] ;  /* 0x00007300ff0477ac */ /* 0x000ea20008000800 */
[----:B------:R-:W-:Y:S01]  /*1ae0*/  IADD3 R6, PT, PT, R6, 0x1, RZ ;  /* 0x0000000106067810 */ /* 0x000fe20007ffe0ff */
[----:B------:R-:W-:Y:S03]  /*1af0*/  BAR.SYNC.DEFER_BLOCKING 0x0 ;  /* 0x0000000000007b1d */ /* 0x000fe60000010000 */
[----:B--2---:R-:W-:-:S13]  /*1b00*/  ISETP.NE.AND P0, PT, R6, UR4, PT ;  /* 0x0000000406007c0c */ /* 0x004fda000bf05270 */
[----:B------:R-:W-:Y:S05]  /*1b10*/  @P0 BRA `(.L_x_153) ;  /* 0xfffffff000100947 */ /* 0x000fea000383ffff */
[----:B------:R-:W-:Y:S05]  /*1b20*/  EXIT ;  /* 0x000000000000794d */ /* 0x000fea0003800000 */
        .weak           $__internal_5_$__cuda_sm20_sqrt_rn_f32_slowpath
        .type           $__internal_5_$__cuda_sm20_sqrt_rn_f32_slowpath,@function
        .size           $__internal_5_$__cuda_sm20_sqrt_rn_f32_slowpath,(.L_x_161 - $__internal_5_$__cuda_sm20_sqrt_rn_f32_slowpath)
$__internal_5_$__cuda_sm20_sqrt_rn_f32_slowpath:
        /* <DEDUP_REMOVED lines=20> */
.L_x_154:
[----:B------:R-:W-:Y:S01]  /*1c70*/  HFMA2 R3, -RZ, RZ, 0, 0 ;  /* 0x00000000ff037431 */ /* 0x000fe200000001ff */
[----:B------:R-:W-:Y:S01]  /*1c80*/  MOV R13, R2 ;  /* 0x00000002000d7202 */ /* 0x000fe20000000f00 */
[----:B------:R-:W-:-:S04]  /*1c90*/  IMAD.MOV.U32 R2, RZ, RZ, R12 ;  /* 0x000000ffff027224 */ /* 0x000fc800078e000c */
[----:B------:R-:W-:Y:S05]  /*1ca0*/  RET.REL.NODEC R2 `(_Z28euclidean_strategy6_templateILi32EEvPKfS1_Pfiii) ;  /* 0xffffffe002d47950 */ /* 0x000fea0003c3ffff */
.L_x_155:
        /* <DEDUP_REMOVED lines=13> */
.L_x_161:


//--------------------- .nv.shared._Z28euclidean_strategy6_templateILi1024EEvPKfS1_Pfiii --------------------------
	.section	.nv.shared._Z28euclidean_strategy6_templateILi1024EEvPKfS1_Pfiii,"aw",@nobits
	.sectionflags	@""
	.align	16
	.zero		1024


//--------------------- .nv.shared.reserved.0     --------------------------
	.section	.nv.shared.reserved.0,"aw",@nobits
	.weak		__nv_reservedSMEM_offset_0_alias
	.size		__nv_reservedSMEM_offset_0_alias, 0, 64
	.other		__nv_reservedSMEM_offset_0_alias,@"STO_CUDA_RESERVED_SHARED STV_DEFAULT"
__nv_reservedSMEM_offset_0_alias:
	.zero		0
	.zero		64


//--------------------- .nv.shared._Z28euclidean_strategy6_templateILi512EEvPKfS1_Pfiii --------------------------
	.section	.nv.shared._Z28euclidean_strategy6_templateILi512EEvPKfS1_Pfiii,"aw",@nobits
	.sectionflags	@""
	.align	16
	.zero		1024


//--------------------- .nv.shared._Z28euclidean_strategy6_templateILi256EEvPKfS1_Pfiii --------------------------
	.section	.nv.shared._Z28euclidean_strategy6_templateILi256EEvPKfS1_Pfiii,"aw",@nobits
	.sectionflags	@""
	.align	16
	.zero		1024


//--------------------- .nv.shared._Z28euclidean_strategy6_templateILi128EEvPKfS1_Pfiii --------------------------
	.section	.nv.shared._Z28euclidean_strategy6_templateILi128EEvPKfS1_Pfiii,"aw",@nobits
	.sectionflags	@""
	.align	16
	.zero		1024


//--------------------- .nv.shared._Z28euclidean_strategy6_templateILi64EEvPKfS1_Pfiii --------------------------
	.section	.nv.shared._Z28euclidean_strategy6_templateILi64EEvPKfS1_Pfiii,"aw",@nobits
	.sectionflags	@""
	.align	16
	.zero		1024


//--------------------- .nv.shared._Z28euclidean_strategy6_templateILi32EEvPKfS1_Pfiii --------------------------
	.section	.nv.shared._Z28euclidean_strategy6_templateILi32EEvPKfS1_Pfiii,"aw",@nobits
	.sectionflags	@""
	.align	16
	.zero		1024


//--------------------- .nv.constant0._Z28euclidean_strategy6_templateILi1024EEvPKfS1_Pfiii --------------------------
	.section	.nv.constant0._Z28euclidean_strategy6_templateILi1024EEvPKfS1_Pfiii,"a",@progbits
	.sectionflags	@""
	.align	4
.nv.constant0._Z28euclidean_strategy6_templateILi1024EEvPKfS1_Pfiii:
	.zero		932


//--------------------- .nv.constant0._Z28euclidean_strategy6_templateILi512EEvPKfS1_Pfiii --------------------------
	.section	.nv.constant0._Z28euclidean_strategy6_templateILi512EEvPKfS1_Pfiii,"a",@progbits
	.sectionflags	@""
	.align	4
.nv.constant0._Z28euclidean_strategy6_templateILi512EEvPKfS1_Pfiii:
	.zero		932


//--------------------- .nv.constant0._Z28euclidean_strategy6_templateILi256EEvPKfS1_Pfiii --------------------------
	.section	.nv.constant0._Z28euclidean_strategy6_templateILi256EEvPKfS1_Pfiii,"a",@progbits
	.sectionflags	@""
	.align	4
.nv.constant0._Z28euclidean_strategy6_templateILi256EEvPKfS1_Pfiii:
	.zero		932


//--------------------- .nv.constant0._Z28euclidean_strategy6_templateILi128EEvPKfS1_Pfiii --------------------------
	.section	.nv.constant0._Z28euclidean_strategy6_templateILi128EEvPKfS1_Pfiii,"a",@progbits
	.sectionflags	@""
	.align	4
.nv.constant0._Z28euclidean_strategy6_templateILi128EEvPKfS1_Pfiii:
	.zero		932


//--------------------- .nv.constant0._Z28euclidean_strategy6_templateILi64EEvPKfS1_Pfiii --------------------------
	.section	.nv.constant0._Z28euclidean_strategy6_templateILi64EEvPKfS1_Pfiii,"a",@progbits
	.sectionflags	@""
	.align	4
.nv.constant0._Z28euclidean_strategy6_templateILi64EEvPKfS1_Pfiii:
	.zero		932


//--------------------- .nv.constant0._Z28euclidean_strategy6_templateILi32EEvPKfS1_Pfiii --------------------------
	.section	.nv.constant0._Z28euclidean_strategy6_templateILi32EEvPKfS1_Pfiii,"a",@progbits
	.sectionflags	@""
	.align	4
.nv.constant0._Z28euclidean_strategy6_templateILi32EEvPKfS1_Pfiii:
	.zero		932


//--------------------- SYMBOLS --------------------------

	.type		.nv.reservedSmem.offset0,@object
	.size		.nv.reservedSmem.offset0,0x4
	.type		.nv.reservedSmem.cap,@object
	.size		.nv.reservedSmem.cap,0x4
